//
// Generated by NVIDIA NVVM Compiler
//
// Compiler Build ID: CL-36424714
// Cuda compilation tools, release 13.0, V13.0.88
// Based on NVVM 20.0.0
//

.version 9.0
.target sm_100
.address_size 64

	// .globl	separateChannels
.extern .shared .align 16 .b8 shared[];

.visible .entry separateChannels(
	.param .u64 .ptr .align 1 separateChannels_param_0,
	.param .u32 separateChannels_param_1,
	.param .u32 separateChannels_param_2,
	.param .u64 .ptr .align 1 separateChannels_param_3,
	.param .u64 .ptr .align 1 separateChannels_param_4,
	.param .u64 .ptr .align 1 separateChannels_param_5
)
{
	.reg .pred 	%p<4>;
	.reg .b16 	%rs<4>;
	.reg .b32 	%r<14>;
	.reg .b32 	%f<4>;
	.reg .b64 	%rd<14>;

	ld.param.u64 	%rd1, [separateChannels_param_0];
	ld.param.u32 	%r4, [separateChannels_param_1];
	ld.param.u32 	%r3, [separateChannels_param_2];
	ld.param.u64 	%rd2, [separateChannels_param_3];
	ld.param.u64 	%rd3, [separateChannels_param_4];
	ld.param.u64 	%rd4, [separateChannels_param_5];
	mov.u32 	%r6, %ntid.x;
	mov.u32 	%r7, %ctaid.x;
	mov.u32 	%r8, %tid.x;
	mad.lo.s32 	%r1, %r6, %r7, %r8;
	mov.u32 	%r9, %ntid.y;
	mov.u32 	%r10, %ctaid.y;
	mov.u32 	%r11, %tid.y;
	mad.lo.s32 	%r12, %r9, %r10, %r11;
	setp.ge.s32 	%p1, %r1, %r3;
	setp.ge.s32 	%p2, %r12, %r4;
	or.pred  	%p3, %p1, %p2;
	@%p3 bra 	$L__BB0_2;
	cvta.to.global.u64 	%rd5, %rd1;
	cvta.to.global.u64 	%rd6, %rd2;
	cvta.to.global.u64 	%rd7, %rd3;
	cvta.to.global.u64 	%rd8, %rd4;
	mad.lo.s32 	%r13, %r3, %r12, %r1;
	mul.wide.s32 	%rd9, %r13, 4;
	add.s64 	%rd10, %rd5, %rd9;
	ld.global.u8 	%rs1, [%rd10];
	cvt.rn.f32.u16 	%f1, %rs1;
	add.s64 	%rd11, %rd6, %rd9;
	st.global.f32 	[%rd11], %f1;
	ld.global.u8 	%rs2, [%rd10+1];
	cvt.rn.f32.u16 	%f2, %rs2;
	add.s64 	%rd12, %rd7, %rd9;
	st.global.f32 	[%rd12], %f2;
	ld.global.u8 	%rs3, [%rd10+2];
	cvt.rn.f32.u16 	%f3, %rs3;
	add.s64 	%rd13, %rd8, %rd9;
	st.global.f32 	[%rd13], %f3;
$L__BB0_2:
	ret;

}
	// .globl	rgb_to_xyY
.visible .entry rgb_to_xyY(
	.param .u64 .ptr .align 1 rgb_to_xyY_param_0,
	.param .u64 .ptr .align 1 rgb_to_xyY_param_1,
	.param .u64 .ptr .align 1 rgb_to_xyY_param_2,
	.param .u64 .ptr .align 1 rgb_to_xyY_param_3,
	.param .u64 .ptr .align 1 rgb_to_xyY_param_4,
	.param .u64 .ptr .align 1 rgb_to_xyY_param_5,
	.param .f32 rgb_to_xyY_param_6,
	.param .u32 rgb_to_xyY_param_7,
	.param .u32 rgb_to_xyY_param_8
)
{
	.reg .pred 	%p<7>;
	.reg .b32 	%r<18>;
	.reg .b32 	%f<41>;
	.reg .b64 	%rd<20>;

	ld.param.u64 	%rd1, [rgb_to_xyY_param_0];
	ld.param.u64 	%rd2, [rgb_to_xyY_param_1];
	ld.param.u64 	%rd3, [rgb_to_xyY_param_2];
	ld.param.u64 	%rd4, [rgb_to_xyY_param_3];
	ld.param.u64 	%rd5, [rgb_to_xyY_param_4];
	ld.param.u64 	%rd6, [rgb_to_xyY_param_5];
	ld.param.f32 	%f1, [rgb_to_xyY_param_6];
	ld.param.u32 	%r2, [rgb_to_xyY_param_7];
	ld.param.u32 	%r4, [rgb_to_xyY_param_8];
	mov.u32 	%r5, %ctaid.x;
	mov.u32 	%r6, %ntid.x;
	mov.u32 	%r7, %tid.x;
	mad.lo.s32 	%r8, %r5, %r6, %r7;
	mov.u32 	%r9, %ctaid.y;
	mov.u32 	%r10, %ntid.y;
	mov.u32 	%r11, %tid.y;
	mad.lo.s32 	%r12, %r9, %r10, %r11;
	mad.lo.s32 	%r1, %r4, %r12, %r8;
	setp.ge.s32 	%p1, %r8, %r4;
	setp.ge.s32 	%p2, %r12, %r2;
	or.pred  	%p3, %p1, %p2;
	@%p3 bra 	$L__BB1_2;
	cvta.to.global.u64 	%rd7, %rd1;
	cvta.to.global.u64 	%rd8, %rd2;
	cvta.to.global.u64 	%rd9, %rd3;
	cvta.to.global.u64 	%rd10, %rd4;
	cvta.to.global.u64 	%rd11, %rd5;
	cvta.to.global.u64 	%rd12, %rd6;
	mul.wide.s32 	%rd13, %r1, 4;
	add.s64 	%rd14, %rd7, %rd13;
	ld.global.f32 	%f2, [%rd14];
	add.s64 	%rd15, %rd8, %rd13;
	ld.global.f32 	%f3, [%rd15];
	add.s64 	%rd16, %rd9, %rd13;
	ld.global.f32 	%f4, [%rd16];
	mul.f32 	%f5, %f3, 0f3EB71759;
	fma.rn.f32 	%f6, %f2, 0f3ED32618, %f5;
	fma.rn.f32 	%f7, %f4, 0f3E38D4FE, %f6;
	mul.f32 	%f8, %f3, 0f3F371759;
	fma.rn.f32 	%f9, %f2, 0f3E59B3D0, %f8;
	fma.rn.f32 	%f10, %f4, 0f3D93DD98, %f9;
	mul.f32 	%f11, %f3, 0f3DF41F21;
	fma.rn.f32 	%f12, %f2, 0f3C9E1B09, %f11;
	fma.rn.f32 	%f13, %f4, 0f3F7353F8, %f12;
	add.f32 	%f14, %f7, %f10;
	add.f32 	%f15, %f13, %f14;
	div.rn.f32 	%f16, %f7, %f15;
	div.rn.f32 	%f17, %f10, %f15;
	add.f32 	%f18, %f1, %f10;
	setp.lt.f32 	%p4, %f18, 0f00800000;
	mul.f32 	%f19, %f18, 0f4B000000;
	selp.f32 	%f20, %f19, %f18, %p4;
	selp.f32 	%f21, 0fC1B80000, 0f00000000, %p4;
	mov.b32 	%r14, %f20;
	add.s32 	%r15, %r14, -1059760811;
	and.b32  	%r16, %r15, -8388608;
	sub.s32 	%r17, %r14, %r16;
	mov.b32 	%f22, %r17;
	cvt.rn.f32.s32 	%f23, %r16;
	fma.rn.f32 	%f24, %f23, 0f34000000, %f21;
	add.f32 	%f25, %f22, 0fBF800000;
	fma.rn.f32 	%f26, %f25, 0fBE055027, 0f3E1039F6;
	fma.rn.f32 	%f27, %f26, %f25, 0fBDF8CDCC;
	fma.rn.f32 	%f28, %f27, %f25, 0f3E0F2955;
	fma.rn.f32 	%f29, %f28, %f25, 0fBE2AD8B9;
	fma.rn.f32 	%f30, %f29, %f25, 0f3E4CED0B;
	fma.rn.f32 	%f31, %f30, %f25, 0fBE7FFF22;
	fma.rn.f32 	%f32, %f31, %f25, 0f3EAAAA78;
	fma.rn.f32 	%f33, %f32, %f25, 0fBF000000;
	mul.f32 	%f34, %f25, %f33;
	fma.rn.f32 	%f35, %f34, %f25, %f25;
	fma.rn.f32 	%f36, %f24, 0f3F317218, %f35;
	setp.gt.u32 	%p5, %r14, 2139095039;
	fma.rn.f32 	%f37, %f20, 0f7F800000, 0f7F800000;
	selp.f32 	%f38, %f37, %f36, %p5;
	setp.eq.f32 	%p6, %f20, 0f00000000;
	mul.f32 	%f39, %f38, 0f3EDE5BD9;
	selp.f32 	%f40, 0fFF800000, %f39, %p6;
	add.s64 	%rd17, %rd10, %rd13;
	st.global.f32 	[%rd17], %f16;
	add.s64 	%rd18, %rd11, %rd13;
	st.global.f32 	[%rd18], %f17;
	add.s64 	%rd19, %rd12, %rd13;
	st.global.f32 	[%rd19], %f40;
$L__BB1_2:
	ret;

}
	// .globl	kernel_scan
.visible .entry kernel_scan(
	.param .u64 .ptr .align 1 kernel_scan_param_0,
	.param .u32 kernel_scan_param_1
)
{
	.reg .pred 	%p<7>;
	.reg .b32 	%r<22>;
	.reg .b64 	%rd<9>;

	ld.param.u64 	%rd3, [kernel_scan_param_0];
	ld.param.u32 	%r9, [kernel_scan_param_1];
	cvta.to.global.u64 	%rd1, %rd3;
	mov.u32 	%r10, %ntid.x;
	mov.u32 	%r11, %ctaid.x;
	mov.u32 	%r12, %tid.x;
	mad.lo.s32 	%r1, %r10, %r11, %r12;
	setp.ge.s32 	%p1, %r1, %r9;
	@%p1 bra 	$L__BB2_10;
	setp.lt.s32 	%p2, %r1, 1;
	mov.b32 	%r19, 0;
	@%p2 bra 	$L__BB2_3;
	add.s32 	%r14, %r1, -1;
	mul.wide.u32 	%rd4, %r14, 4;
	add.s64 	%rd5, %rd1, %rd4;
	ld.global.u32 	%r19, [%rd5];
$L__BB2_3:
	bar.sync 	0;
	mul.wide.s32 	%rd6, %r1, 4;
	add.s64 	%rd2, %rd1, %rd6;
	st.global.u32 	[%rd2], %r19;
	bar.sync 	0;
	setp.lt.s32 	%p3, %r9, 1;
	@%p3 bra 	$L__BB2_10;
	mov.b32 	%r20, 1;
$L__BB2_5:
	sub.s32 	%r5, %r1, %r20;
	setp.lt.s32 	%p4, %r5, 0;
	mov.b32 	%r21, 0;
	@%p4 bra 	$L__BB2_7;
	mul.wide.u32 	%rd7, %r5, 4;
	add.s64 	%rd8, %rd1, %rd7;
	ld.global.u32 	%r21, [%rd8];
$L__BB2_7:
	setp.lt.s32 	%p5, %r5, 0;
	bar.sync 	0;
	@%p5 bra 	$L__BB2_9;
	ld.global.u32 	%r17, [%rd2];
	add.s32 	%r18, %r17, %r21;
	st.global.u32 	[%rd2], %r18;
$L__BB2_9:
	bar.sync 	0;
	shl.b32 	%r20, %r20, 1;
	setp.le.s32 	%p6, %r20, %r9;
	@%p6 bra 	$L__BB2_5;
$L__BB2_10:
	ret;

}
	// .globl	kernel_histo
.visible .entry kernel_histo(
	.param .u64 .ptr .align 1 kernel_histo_param_0,
	.param .u64 .ptr .align 1 kernel_histo_param_1,
	.param .f32 kernel_histo_param_2,
	.param .f32 kernel_histo_param_3,
	.param .u32 kernel_histo_param_4,
	.param .u32 kernel_histo_param_5
)
{
	.reg .pred 	%p<2>;
	.reg .b32 	%r<9>;
	.reg .b32 	%f<9>;
	.reg .b64 	%rd<9>;

	ld.param.u64 	%rd1, [kernel_histo_param_0];
	ld.param.u64 	%rd2, [kernel_histo_param_1];
	ld.param.f32 	%f1, [kernel_histo_param_2];
	ld.param.f32 	%f2, [kernel_histo_param_3];
	ld.param.u32 	%r3, [kernel_histo_param_4];
	ld.param.u32 	%r2, [kernel_histo_param_5];
	mov.u32 	%r4, %ntid.x;
	mov.u32 	%r5, %ctaid.x;
	mov.u32 	%r6, %tid.x;
	mad.lo.s32 	%r1, %r4, %r5, %r6;
	setp.ge.s32 	%p1, %r1, %r3;
	@%p1 bra 	$L__BB3_2;
	cvta.to.global.u64 	%rd3, %rd1;
	cvta.to.global.u64 	%rd4, %rd2;
	mul.wide.s32 	%rd5, %r1, 4;
	add.s64 	%rd6, %rd3, %rd5;
	ld.global.f32 	%f3, [%rd6];
	sub.f32 	%f4, %f3, %f1;
	sub.f32 	%f5, %f2, %f1;
	div.rn.f32 	%f6, %f4, %f5;
	cvt.rn.f32.s32 	%f7, %r2;
	mul.f32 	%f8, %f6, %f7;
	cvt.rzi.s32.f32 	%r7, %f8;
	mul.wide.s32 	%rd7, %r7, 4;
	add.s64 	%rd8, %rd4, %rd7;
	atom.global.add.u32 	%r8, [%rd8], 1;
$L__BB3_2:
	ret;

}
	// .globl	kernel_maxmin
.visible .entry kernel_maxmin(
	.param .u64 .ptr .align 1 kernel_maxmin_param_0,
	.param .u64 .ptr .align 1 kernel_maxmin_param_1,
	.param .u32 kernel_maxmin_param_2,
	.param .u32 kernel_maxmin_param_3
)
{
	.reg .pred 	%p<23>;
	.reg .b32 	%r<59>;
	.reg .b32 	%f<33>;
	.reg .b64 	%rd<9>;

	ld.param.u64 	%rd1, [kernel_maxmin_param_0];
	ld.param.u64 	%rd2, [kernel_maxmin_param_1];
	ld.param.u32 	%r29, [kernel_maxmin_param_2];
	ld.param.u32 	%r28, [kernel_maxmin_param_3];
	mov.u32 	%r1, %tid.x;
	mov.u32 	%r2, %ntid.x;
	mov.u32 	%r3, %ctaid.x;
	mad.lo.s32 	%r4, %r2, %r3, %r1;
	setp.ge.s32 	%p1, %r4, %r29;
	@%p1 bra 	$L__BB4_35;
	cvta.to.global.u64 	%rd3, %rd1;
	mul.wide.s32 	%rd4, %r4, 4;
	add.s64 	%rd5, %rd3, %rd4;
	ld.global.f32 	%f1, [%rd5];
	shl.b32 	%r30, %r1, 2;
	mov.u32 	%r31, shared;
	add.s32 	%r5, %r31, %r30;
	st.shared.f32 	[%r5], %f1;
	bar.sync 	0;
	setp.lt.u32 	%p2, %r2, 2;
	@%p2 bra 	$L__BB4_33;
	add.s32 	%r6, %r2, -1;
	add.s32 	%r33, %r2, -2;
	and.b32  	%r7, %r6, 3;
	setp.lt.u32 	%p3, %r33, 3;
	mov.b32 	%r54, 1;
	@%p3 bra 	$L__BB4_25;
	and.b32  	%r8, %r6, -4;
	mov.b32 	%r54, 1;
$L__BB4_4:
	shl.b32 	%r35, %r54, 1;
	rem.u32 	%r36, %r1, %r35;
	setp.ne.s32 	%p4, %r36, 0;
	shl.b32 	%r37, %r54, 2;
	add.s32 	%r10, %r5, %r37;
	@%p4 bra 	$L__BB4_9;
	add.s32 	%r38, %r54, %r1;
	setp.ge.u32 	%p5, %r38, %r2;
	@%p5 bra 	$L__BB4_9;
	setp.ne.s32 	%p6, %r28, 0;
	@%p6 bra 	$L__BB4_8;
	ld.shared.f32 	%f5, [%r5];
	ld.shared.f32 	%f6, [%r10];
	min.f32 	%f7, %f5, %f6;
	st.shared.f32 	[%r5], %f7;
	bra.uni 	$L__BB4_9;
$L__BB4_8:
	ld.shared.f32 	%f2, [%r5];
	ld.shared.f32 	%f3, [%r10];
	max.f32 	%f4, %f2, %f3;
	st.shared.f32 	[%r5], %f4;
$L__BB4_9:
	bar.sync 	0;
	add.s32 	%r11, %r54, 1;
	shl.b32 	%r39, %r11, 1;
	rem.u32 	%r40, %r1, %r39;
	setp.ne.s32 	%p7, %r40, 0;
	@%p7 bra 	$L__BB4_14;
	add.s32 	%r41, %r11, %r1;
	setp.ge.u32 	%p8, %r41, %r2;
	@%p8 bra 	$L__BB4_14;
	setp.eq.s32 	%p9, %r28, 0;
	@%p9 bra 	$L__BB4_13;
	ld.shared.f32 	%f8, [%r5];
	ld.shared.f32 	%f9, [%r10+4];
	max.f32 	%f10, %f8, %f9;
	st.shared.f32 	[%r5], %f10;
	bra.uni 	$L__BB4_14;
$L__BB4_13:
	ld.shared.f32 	%f11, [%r5];
	ld.shared.f32 	%f12, [%r10+4];
	min.f32 	%f13, %f11, %f12;
	st.shared.f32 	[%r5], %f13;
$L__BB4_14:
	bar.sync 	0;
	add.s32 	%r12, %r54, 2;
	shl.b32 	%r42, %r12, 1;
	rem.u32 	%r43, %r1, %r42;
	setp.ne.s32 	%p10, %r43, 0;
	@%p10 bra 	$L__BB4_19;
	add.s32 	%r44, %r12, %r1;
	setp.ge.u32 	%p11, %r44, %r2;
	@%p11 bra 	$L__BB4_19;
	setp.eq.s32 	%p12, %r28, 0;
	@%p12 bra 	$L__BB4_18;
	ld.shared.f32 	%f14, [%r5];
	ld.shared.f32 	%f15, [%r10+8];
	max.f32 	%f16, %f14, %f15;
	st.shared.f32 	[%r5], %f16;
	bra.uni 	$L__BB4_19;
$L__BB4_18:
	ld.shared.f32 	%f17, [%r5];
	ld.shared.f32 	%f18, [%r10+8];
	min.f32 	%f19, %f17, %f18;
	st.shared.f32 	[%r5], %f19;
$L__BB4_19:
	bar.sync 	0;
	add.s32 	%r13, %r54, 3;
	shl.b32 	%r45, %r13, 1;
	rem.u32 	%r46, %r1, %r45;
	setp.ne.s32 	%p13, %r46, 0;
	@%p13 bra 	$L__BB4_24;
	add.s32 	%r47, %r13, %r1;
	setp.ge.u32 	%p14, %r47, %r2;
	@%p14 bra 	$L__BB4_24;
	setp.eq.s32 	%p15, %r28, 0;
	@%p15 bra 	$L__BB4_23;
	ld.shared.f32 	%f20, [%r5];
	ld.shared.f32 	%f21, [%r10+12];
	max.f32 	%f22, %f20, %f21;
	st.shared.f32 	[%r5], %f22;
	bra.uni 	$L__BB4_24;
$L__BB4_23:
	ld.shared.f32 	%f23, [%r5];
	ld.shared.f32 	%f24, [%r10+12];
	min.f32 	%f25, %f23, %f24;
	st.shared.f32 	[%r5], %f25;
$L__BB4_24:
	bar.sync 	0;
	add.s32 	%r54, %r54, 4;
	setp.ne.s32 	%p16, %r13, %r8;
	@%p16 bra 	$L__BB4_4;
$L__BB4_25:
	setp.eq.s32 	%p17, %r7, 0;
	@%p17 bra 	$L__BB4_33;
	shl.b32 	%r49, %r54, 2;
	add.s32 	%r50, %r30, %r49;
	add.s32 	%r58, %r31, %r50;
	add.s32 	%r57, %r1, %r54;
	shl.b32 	%r56, %r54, 1;
	neg.s32 	%r55, %r7;
$L__BB4_27:
	.pragma "nounroll";
	rem.u32 	%r52, %r1, %r56;
	setp.ne.s32 	%p18, %r52, 0;
	@%p18 bra 	$L__BB4_32;
	setp.ge.u32 	%p19, %r57, %r2;
	@%p19 bra 	$L__BB4_32;
	setp.eq.s32 	%p20, %r28, 0;
	@%p20 bra 	$L__BB4_31;
	ld.shared.f32 	%f26, [%r5];
	ld.shared.f32 	%f27, [%r58];
	max.f32 	%f28, %f26, %f27;
	st.shared.f32 	[%r5], %f28;
	bra.uni 	$L__BB4_32;
$L__BB4_31:
	ld.shared.f32 	%f29, [%r5];
	ld.shared.f32 	%f30, [%r58];
	min.f32 	%f31, %f29, %f30;
	st.shared.f32 	[%r5], %f31;
$L__BB4_32:
	bar.sync 	0;
	add.s32 	%r58, %r58, 4;
	add.s32 	%r57, %r57, 1;
	add.s32 	%r56, %r56, 2;
	add.s32 	%r55, %r55, 1;
	setp.ne.s32 	%p21, %r55, 0;
	@%p21 bra 	$L__BB4_27;
$L__BB4_33:
	bar.sync 	0;
	setp.ne.s32 	%p22, %r1, 0;
	@%p22 bra 	$L__BB4_35;
	ld.shared.f32 	%f32, [shared];
	cvta.to.global.u64 	%rd6, %rd2;
	mul.wide.u32 	%rd7, %r3, 4;
	add.s64 	%rd8, %rd6, %rd7;
	st.global.f32 	[%rd8], %f32;
$L__BB4_35:
	ret;

}
	// .globl	tonemap
.visible .entry tonemap(
	.param .u64 .ptr .align 1 tonemap_param_0,
	.param .u64 .ptr .align 1 tonemap_param_1,
	.param .u64 .ptr .align 1 tonemap_param_2,
	.param .u64 .ptr .align 1 tonemap_param_3,
	.param .u64 .ptr .align 1 tonemap_param_4,
	.param .u64 .ptr .align 1 tonemap_param_5,
	.param .u64 .ptr .align 1 tonemap_param_6,
	.param .f32 tonemap_param_7,
	.param .f32 tonemap_param_8,
	.param .f32 tonemap_param_9,
	.param .u32 tonemap_param_10,
	.param .u32 tonemap_param_11,
	.param .u32 tonemap_param_12
)
{
	.reg .pred 	%p<4>;
	.reg .b32 	%r<18>;
	.reg .b32 	%f<26>;
	.reg .b64 	%rd<26>;

	ld.param.u64 	%rd2, [tonemap_param_1];
	ld.param.u64 	%rd4, [tonemap_param_3];
	ld.param.u64 	%rd5, [tonemap_param_4];
	ld.param.u64 	%rd6, [tonemap_param_5];
	ld.param.u64 	%rd7, [tonemap_param_6];
	ld.param.f32 	%f1, [tonemap_param_7];
	ld.param.f32 	%f2, [tonemap_param_9];
	ld.param.u32 	%r2, [tonemap_param_10];
	ld.param.u32 	%r3, [tonemap_param_11];
	ld.param.u32 	%r5, [tonemap_param_12];
	mov.u32 	%r6, %ctaid.x;
	mov.u32 	%r7, %ntid.x;
	mov.u32 	%r8, %tid.x;
	mad.lo.s32 	%r9, %r6, %r7, %r8;
	mov.u32 	%r10, %ctaid.y;
	mov.u32 	%r11, %ntid.y;
	mov.u32 	%r12, %tid.y;
	mad.lo.s32 	%r13, %r10, %r11, %r12;
	mad.lo.s32 	%r1, %r5, %r13, %r9;
	setp.ge.s32 	%p1, %r9, %r5;
	setp.ge.s32 	%p2, %r13, %r3;
	or.pred  	%p3, %p1, %p2;
	@%p3 bra 	$L__BB5_2;
	ld.param.u64 	%rd25, [tonemap_param_2];
	ld.param.u64 	%rd24, [tonemap_param_0];
	cvta.to.global.u64 	%rd8, %rd24;
	cvta.to.global.u64 	%rd9, %rd2;
	cvta.to.global.u64 	%rd10, %rd25;
	cvta.to.global.u64 	%rd11, %rd4;
	cvta.to.global.u64 	%rd12, %rd5;
	cvta.to.global.u64 	%rd13, %rd6;
	cvta.to.global.u64 	%rd14, %rd7;
	mul.wide.s32 	%rd15, %r1, 4;
	add.s64 	%rd16, %rd8, %rd15;
	ld.global.f32 	%f3, [%rd16];
	add.s64 	%rd17, %rd9, %rd15;
	ld.global.f32 	%f4, [%rd17];
	add.s64 	%rd18, %rd10, %rd15;
	ld.global.f32 	%f5, [%rd18];
	add.s32 	%r15, %r2, -1;
	cvt.rn.f32.s32 	%f6, %r2;
	sub.f32 	%f7, %f5, %f1;
	mul.f32 	%f8, %f7, %f6;
	div.rn.f32 	%f9, %f8, %f2;
	cvt.rzi.s32.f32 	%r16, %f9;
	min.s32 	%r17, %r15, %r16;
	mul.wide.s32 	%rd19, %r17, 4;
	add.s64 	%rd20, %rd11, %rd19;
	ld.global.f32 	%f10, [%rd20];
	div.rn.f32 	%f11, %f10, %f4;
	mul.f32 	%f12, %f3, %f11;
	mov.f32 	%f13, 0f3F800000;
	sub.f32 	%f14, %f13, %f3;
	sub.f32 	%f15, %f14, %f4;
	mul.f32 	%f16, %f15, %f11;
	mul.f32 	%f17, %f10, 0fBFC4C2F8;
	fma.rn.f32 	%f18, %f12, 0f404F65FE, %f17;
	fma.rn.f32 	%f19, %f16, 0fBEFF4880, %f18;
	mul.f32 	%f20, %f12, 0fBF7809D5;
	fma.rn.f32 	%f21, %f10, 0f3FF01A37, %f20;
	fma.rn.f32 	%f22, %f16, 0f3D29FBE7, %f21;
	mul.f32 	%f23, %f10, 0fBE50E560;
	fma.rn.f32 	%f24, %f12, 0f3D6425AF, %f23;
	fma.rn.f32 	%f25, %f16, 0f3F874BC7, %f24;
	add.s64 	%rd21, %rd12, %rd15;
	st.global.f32 	[%rd21], %f19;
	add.s64 	%rd22, %rd13, %rd15;
	st.global.f32 	[%rd22], %f22;
	add.s64 	%rd23, %rd14, %rd15;
	st.global.f32 	[%rd23], %f25;
$L__BB5_2:
	ret;

}
	// .globl	recombineChannels
.visible .entry recombineChannels(
	.param .u64 .ptr .align 1 recombineChannels_param_0,
	.param .u64 .ptr .align 1 recombineChannels_param_1,
	.param .u64 .ptr .align 1 recombineChannels_param_2,
	.param .u64 .ptr .align 1 recombineChannels_param_3,
	.param .u32 recombineChannels_param_4,
	.param .u32 recombineChannels_param_5
)
{
	.reg .pred 	%p<4>;
	.reg .b32 	%r<20>;
	.reg .b32 	%f<4>;
	.reg .b64 	%rd<14>;

	ld.param.u64 	%rd1, [recombineChannels_param_0];
	ld.param.u64 	%rd2, [recombineChannels_param_1];
	ld.param.u64 	%rd3, [recombineChannels_param_2];
	ld.param.u64 	%rd4, [recombineChannels_param_3];
	ld.param.u32 	%r2, [recombineChannels_param_4];
	ld.param.u32 	%r4, [recombineChannels_param_5];
	mov.u32 	%r5, %ctaid.x;
	mov.u32 	%r6, %ntid.x;
	mov.u32 	%r7, %tid.x;
	mad.lo.s32 	%r8, %r5, %r6, %r7;
	mov.u32 	%r9, %ctaid.y;
	mov.u32 	%r10, %ntid.y;
	mov.u32 	%r11, %tid.y;
	mad.lo.s32 	%r12, %r9, %r10, %r11;
	mad.lo.s32 	%r1, %r4, %r12, %r8;
	setp.ge.s32 	%p1, %r8, %r4;
	setp.ge.s32 	%p2, %r12, %r2;
	or.pred  	%p3, %p1, %p2;
	@%p3 bra 	$L__BB6_2;
	cvta.to.global.u64 	%rd5, %rd1;
	cvta.to.global.u64 	%rd6, %rd2;
	cvta.to.global.u64 	%rd7, %rd3;
	cvta.to.global.u64 	%rd8, %rd4;
	mul.wide.s32 	%rd9, %r1, 4;
	add.s64 	%rd10, %rd5, %rd9;
	ld.global.f32 	%f1, [%rd10];
	cvt.rzi.u32.f32 	%r14, %f1;
	add.s64 	%rd11, %rd6, %rd9;
	ld.global.f32 	%f2, [%rd11];
	cvt.rzi.u32.f32 	%r15, %f2;
	add.s64 	%rd12, %rd7, %rd9;
	ld.global.f32 	%f3, [%rd12];
	cvt.rzi.u32.f32 	%r16, %f3;
	add.s64 	%rd13, %rd8, %rd9;
	prmt.b32 	%r17, %r14, %r15, 0x3340U;
	prmt.b32 	%r18, %r16, 65535, 0x3340U;
	prmt.b32 	%r19, %r17, %r18, 0x5410U;
	st.global.u32 	[%rd13], %r19;
$L__BB6_2:
	ret;

}
	// .globl	normalize_cdf
.visible .entry normalize_cdf(
	.param .u64 .ptr .align 1 normalize_cdf_param_0,
	.param .u64 .ptr .align 1 normalize_cdf_param_1,
	.param .u32 normalize_cdf_param_2
)
{
	.reg .pred 	%p<2>;
	.reg .b32 	%r<8>;
	.reg .b32 	%f<5>;
	.reg .b64 	%rd<11>;

	ld.param.u64 	%rd2, [normalize_cdf_param_0];
	ld.param.u64 	%rd3, [normalize_cdf_param_1];
	ld.param.u32 	%r2, [normalize_cdf_param_2];
	cvt.s64.s32 	%rd1, %r2;
	mov.u32 	%r3, %ctaid.x;
	mov.u32 	%r4, %ntid.x;
	mov.u32 	%r5, %tid.x;
	mad.lo.s32 	%r1, %r3, %r4, %r5;
	setp.ge.s32 	%p1, %r1, %r2;
	@%p1 bra 	$L__BB7_2;
	cvta.to.global.u64 	%rd4, %rd2;
	shl.b64 	%rd5, %rd1, 2;
	add.s64 	%rd6, %rd4, %rd5;
	cvta.to.global.u64 	%rd7, %rd3;
	ld.global.u32 	%r6, [%rd6+-4];
	cvt.rn.f32.u32 	%f1, %r6;
	rcp.rn.f32 	%f2, %f1;
	mul.wide.s32 	%rd8, %r1, 4;
	add.s64 	%rd9, %rd4, %rd8;
	ld.global.u32 	%r7, [%rd9];
	cvt.rn.f32.u32 	%f3, %r7;
	mul.f32 	%f4, %f2, %f3;
	add.s64 	%rd10, %rd7, %rd8;
	st.global.f32 	[%rd10], %f4;
$L__BB7_2:
	ret;

}


// ===== COMPILED SASS (sm_100) =====

	.target	sm_100

	.elftype	@"ET_EXEC"


//--------------------- .note.nv.tkinfo           --------------------------
	.section	.note.nv.tkinfo,"",@"SHT_NOTE"
	.sectionflags	@"SHF_NOTE_NV_TKINFO"
	.tkinfo
        /*0018*/ 	.word	0x00000002
        /*0030*/ 	.string	""
        /*0030*/ 	.string	"ptxas"
        /*0030*/ 	.string	"Cuda compilation tools, release 13.0, V13.0.88"
        /*0030*/ 	.string	"Build cuda_13.0.r13.0/compiler.36424714_0"
        /*0030*/ 	.string	"-arch sm_100 -m 64 "



//--------------------- .note.nv.cuinfo           --------------------------
	.section	.note.nv.cuinfo,"",@"SHT_NOTE"
	.sectionflags	@"SHF_NOTE_NV_CUINFO"
        /*0018*/ 	.short	0x0002
        /*001a*/ 	.short	0x0064
        /*001c*/ 	.short	0x0082
	.zero		2


//--------------------- .nv.info                  --------------------------
	.section	.nv.info,"",@"SHT_CUDA_INFO"
	.align	4


	//----- nvinfo : EIATTR_REGCOUNT
	.align		4
        /*0000*/ 	.byte	0x04, 0x2f
        /*0002*/ 	.short	(.L_1 - .L_0)
	.align		4
.L_0:
        /*0004*/ 	.word	index@(separateChannels)
        /*0008*/ 	.word	0x00000012


	//----- nvinfo : EIATTR_FRAME_SIZE
	.align		4
.L_1:
        /*000c*/ 	.byte	0x04, 0x11
        /*000e*/ 	.short	(.L_3 - .L_2)
	.align		4
.L_2:
        /*0010*/ 	.word	index@(separateChannels)
        /*0014*/ 	.word	0x00000000


	//----- nvinfo : EIATTR_REGCOUNT
	.align		4
.L_3:
        /*0018*/ 	.byte	0x04, 0x2f
        /*001a*/ 	.short	(.L_5 - .L_4)
	.align		4
.L_4:
        /*001c*/ 	.word	index@(rgb_to_xyY)
        /*0020*/ 	.word	0x00000012


	//----- nvinfo : EIATTR_FRAME_SIZE
	.align		4
.L_5:
        /*0024*/ 	.byte	0x04, 0x11
        /*0026*/ 	.short	(.L_7 - .L_6)
	.align		4
.L_6:
        /*0028*/ 	.word	index@($__internal_3_$__cuda_sm3x_div_rn_noftz_f32_slowpath)
        /*002c*/ 	.word	0x00000000


	//----- nvinfo : EIATTR_FRAME_SIZE
	.align		4
.L_7:
        /*0030*/ 	.byte	0x04, 0x11
        /*0032*/ 	.short	(.L_9 - .L_8)
	.align		4
.L_8:
        /*0034*/ 	.word	index@(rgb_to_xyY)
        /*0038*/ 	.word	0x00000000


	//----- nvinfo : EIATTR_REGCOUNT
	.align		4
.L_9:
        /*003c*/ 	.byte	0x04, 0x2f
        /*003e*/ 	.short	(.L_11 - .L_10)
	.align		4
.L_10:
        /*0040*/ 	.word	index@(kernel_scan)
        /*0044*/ 	.word	0x0000000c


	//----- nvinfo : EIATTR_FRAME_SIZE
	.align		4
.L_11:
        /*0048*/ 	.byte	0x04, 0x11
        /*004a*/ 	.short	(.L_13 - .L_12)
	.align		4
.L_12:
        /*004c*/ 	.word	index@(kernel_scan)
        /*0050*/ 	.word	0x00000000


	//----- nvinfo : EIATTR_REGCOUNT
	.align		4
.L_13:
        /*0054*/ 	.byte	0x04, 0x2f
        /*0056*/ 	.short	(.L_15 - .L_14)
	.align		4
.L_14:
        /*0058*/ 	.word	index@(kernel_histo)
        /*005c*/ 	.word	0x0000000f


	//----- nvinfo : EIATTR_FRAME_SIZE
	.align		4
.L_15:
        /*0060*/ 	.byte	0x04, 0x11
        /*0062*/ 	.short	(.L_17 - .L_16)
	.align		4
.L_16:
        /*0064*/ 	.word	index@($__internal_2_$__cuda_sm3x_div_rn_noftz_f32_slowpath)
        /*0068*/ 	.word	0x00000000


	//----- nvinfo : EIATTR_FRAME_SIZE
	.align		4
.L_17:
        /*006c*/ 	.byte	0x04, 0x11
        /*006e*/ 	.short	(.L_19 - .L_18)
	.align		4
.L_18:
        /*0070*/ 	.word	index@(kernel_histo)
        /*0074*/ 	.word	0x00000000


	//----- nvinfo : EIATTR_REGCOUNT
	.align		4
.L_19:
        /*0078*/ 	.byte	0x04, 0x2f
        /*007a*/ 	.short	(.L_21 - .L_20)
	.align		4
.L_20:
        /*007c*/ 	.word	index@(kernel_maxmin)
        /*0080*/ 	.word	0x0000001b


	//----- nvinfo : EIATTR_FRAME_SIZE
	.align		4
.L_21:
        /*0084*/ 	.byte	0x04, 0x11
        /*0086*/ 	.short	(.L_23 - .L_22)
	.align		4
.L_22:
        /*0088*/ 	.word	index@(kernel_maxmin)
        /*008c*/ 	.word	0x00000000


	//----- nvinfo : EIATTR_REGCOUNT
	.align		4
.L_23:
        /*0090*/ 	.byte	0x04, 0x2f
        /*0092*/ 	.short	(.L_25 - .L_24)
	.align		4
.L_24:
        /*0094*/ 	.word	index@(tonemap)
        /*0098*/ 	.word	0x00000012


	//----- nvinfo : EIATTR_FRAME_SIZE
	.align		4
.L_25:
        /*009c*/ 	.byte	0x04, 0x11
        /*009e*/ 	.short	(.L_27 - .L_26)
	.align		4
.L_26:
        /*00a0*/ 	.word	index@($__internal_1_$__cuda_sm3x_div_rn_noftz_f32_slowpath)
        /*00a4*/ 	.word	0x00000000


	//----- nvinfo : EIATTR_FRAME_SIZE
	.align		4
.L_27:
        /*00a8*/ 	.byte	0x04, 0x11
        /*00aa*/ 	.short	(.L_29 - .L_28)
	.align		4
.L_28:
        /*00ac*/ 	.word	index@(tonemap)
        /*00b0*/ 	.word	0x00000000


	//----- nvinfo : EIATTR_REGCOUNT
	.align		4
.L_29:
        /*00b4*/ 	.byte	0x04, 0x2f
        /*00b6*/ 	.short	(.L_31 - .L_30)
	.align		4
.L_30:
        /*00b8*/ 	.word	index@(recombineChannels)
        /*00bc*/ 	.word	0x00000012


	//----- nvinfo : EIATTR_FRAME_SIZE
	.align		4
.L_31:
        /*00c0*/ 	.byte	0x04, 0x11
        /*00c2*/ 	.short	(.L_33 - .L_32)
	.align		4
.L_32:
        /*00c4*/ 	.word	index@(recombineChannels)
        /*00c8*/ 	.word	0x00000000


	//----- nvinfo : EIATTR_REGCOUNT
	.align		4
.L_33:
        /*00cc*/ 	.byte	0x04, 0x2f
        /*00ce*/ 	.short	(.L_35 - .L_34)
	.align		4
.L_34:
        /*00d0*/ 	.word	index@(normalize_cdf)
        /*00d4*/ 	.word	0x0000000e


	//----- nvinfo : EIATTR_FRAME_SIZE
	.align		4
.L_35:
        /*00d8*/ 	.byte	0x04, 0x11
        /*00da*/ 	.short	(.L_37 - .L_36)
	.align		4
.L_36:
        /*00dc*/ 	.word	index@($__internal_0_$__cuda_sm20_rcp_rn_f32_slowpath)
        /*00e0*/ 	.word	0x00000000


	//----- nvinfo : EIATTR_FRAME_SIZE
	.align		4
.L_37:
        /*00e4*/ 	.byte	0x04, 0x11
        /*00e6*/ 	.short	(.L_39 - .L_38)
	.align		4
.L_38:
        /*00e8*/ 	.word	index@(normalize_cdf)
        /*00ec*/ 	.word	0x00000000


	//----- nvinfo : EIATTR_MIN_STACK_SIZE
	.align		4
.L_39:
        /*00f0*/ 	.byte	0x04, 0x12
        /*00f2*/ 	.short	(.L_41 - .L_40)
	.align		4
.L_40:
        /*00f4*/ 	.word	index@(normalize_cdf)
        /*00f8*/ 	.word	0x00000000


	//----- nvinfo : EIATTR_MIN_STACK_SIZE
	.align		4
.L_41:
        /*00fc*/ 	.byte	0x04, 0x12
        /*00fe*/ 	.short	(.L_43 - .L_42)
	.align		4
.L_42:
        /*0100*/ 	.word	index@(recombineChannels)
        /*0104*/ 	.word	0x00000000


	//----- nvinfo : EIATTR_MIN_STACK_SIZE
	.align		4
.L_43:
        /*0108*/ 	.byte	0x04, 0x12
        /*010a*/ 	.short	(.L_45 - .L_44)
	.align		4
.L_44:
        /*010c*/ 	.word	index@(tonemap)
        /*0110*/ 	.word	0x00000000


	//----- nvinfo : EIATTR_MIN_STACK_SIZE
	.align		4
.L_45:
        /*0114*/ 	.byte	0x04, 0x12
        /*0116*/ 	.short	(.L_47 - .L_46)
	.align		4
.L_46:
        /*0118*/ 	.word	index@(kernel_maxmin)
        /*011c*/ 	.word	0x00000000


	//----- nvinfo : EIATTR_MIN_STACK_SIZE
	.align		4
.L_47:
        /*0120*/ 	.byte	0x04, 0x12
        /*0122*/ 	.short	(.L_49 - .L_48)
	.align		4
.L_48:
        /*0124*/ 	.word	index@(kernel_histo)
        /*0128*/ 	.word	0x00000000


	//----- nvinfo : EIATTR_MIN_STACK_SIZE
	.align		4
.L_49:
        /*012c*/ 	.byte	0x04, 0x12
        /*012e*/ 	.short	(.L_51 - .L_50)
	.align		4
.L_50:
        /*0130*/ 	.word	index@(kernel_scan)
        /*0134*/ 	.word	0x00000000


	//----- nvinfo : EIATTR_MIN_STACK_SIZE
	.align		4
.L_51:
        /*0138*/ 	.byte	0x04, 0x12
        /*013a*/ 	.short	(.L_53 - .L_52)
	.align		4
.L_52:
        /*013c*/ 	.word	index@(rgb_to_xyY)
        /*0140*/ 	.word	0x00000000


	//----- nvinfo : EIATTR_MIN_STACK_SIZE
	.align		4
.L_53:
        /*0144*/ 	.byte	0x04, 0x12
        /*0146*/ 	.short	(.L_55 - .L_54)
	.align		4
.L_54:
        /*0148*/ 	.word	index@(separateChannels)
        /*014c*/ 	.word	0x00000000
.L_55:


//--------------------- .nv.compat                --------------------------
	.section	.nv.compat,"",@"SHT_CUDA_COMPAT_INFO"
	.align	4
        /*0000*/ 	.byte	0x02, 0x09, 0x00, 0x00, 0x02, 0x02, 0x01, 0x00, 0x02, 0x05, 0x05, 0x00, 0x03, 0x07, 0x01, 0x01
        /*0010*/ 	.byte	0x02, 0x03, 0x00, 0x00, 0x02, 0x06, 0x01, 0x00, 0x04, 0x0b, 0x08, 0x00, 0x01, 0x00, 0x00, 0x00
        /*0020*/ 	.byte	0x00, 0x00, 0x00, 0x00


//--------------------- .nv.info.normalize_cdf    --------------------------
	.section	.nv.info.normalize_cdf,"",@"SHT_CUDA_INFO"
	.sectionflags	@""
	.align	4


	//----- nvinfo : EIATTR_CUDA_API_VERSION
	.align		4
        /*0000*/ 	.byte	0x04, 0x37
        /*0002*/ 	.short	(.L_57 - .L_56)
.L_56:
        /*0004*/ 	.word	0x00000082


	//----- nvinfo : EIATTR_KPARAM_INFO
	.align		4
.L_57:
        /*0008*/ 	.byte	0x04, 0x17
        /*000a*/ 	.short	(.L_59 - .L_58)
.L_58:
        /*000c*/ 	.word	0x00000000
        /*0010*/ 	.short	0x0002
        /*0012*/ 	.short	0x0010
        /*0014*/ 	.byte	0x00, 0xf0, 0x11, 0x00


	//----- nvinfo : EIATTR_KPARAM_INFO
	.align		4
.L_59:
        /*0018*/ 	.byte	0x04, 0x17
        /*001a*/ 	.short	(.L_61 - .L_60)
.L_60:
        /*001c*/ 	.word	0x00000000
        /*0020*/ 	.short	0x0001
        /*0022*/ 	.short	0x0008
        /*0024*/ 	.byte	0x00, 0xf5, 0x21, 0x00


	//----- nvinfo : EIATTR_KPARAM_INFO
	.align		4
.L_61:
        /*0028*/ 	.byte	0x04, 0x17
        /*002a*/ 	.short	(.L_63 - .L_62)
.L_62:
        /*002c*/ 	.word	0x00000000
        /*0030*/ 	.short	0x0000
        /*0032*/ 	.short	0x0000
        /*0034*/ 	.byte	0x00, 0xf5, 0x21, 0x00


	//----- nvinfo : EIATTR_SPARSE_MMA_MASK
	.align		4
.L_63:
        /*0038*/ 	.byte	0x03, 0x50
        /*003a*/ 	.short	0x0000


	//----- nvinfo : EIATTR_MAXREG_COUNT
	.align		4
        /*003c*/ 	.byte	0x03, 0x1b
        /*003e*/ 	.short	0x00ff


	//----- nvinfo : EIATTR_MERCURY_ISA_VERSION
	.align		4
        /*0040*/ 	.byte	0x03, 0x5f
        /*0042*/ 	.short	0x0101


	//----- nvinfo : EIATTR_VRC_CTA_INIT_COUNT
	.align		4
        /*0044*/ 	.byte	0x02, 0x4a
	.zero		1
	.zero		1


	//----- nvinfo : EIATTR_EXIT_INSTR_OFFSETS
	.align		4
        /*0048*/ 	.byte	0x04, 0x1c
        /*004a*/ 	.short	(.L_65 - .L_64)


	//   ....[0]....
.L_64:
        /*004c*/ 	.word	0x00000070


	//   ....[1]....
        /*0050*/ 	.word	0x00000250


	//----- nvinfo : EIATTR_CRS_STACK_SIZE
	.align		4
.L_65:
        /*0054*/ 	.byte	0x04, 0x1e
        /*0056*/ 	.short	(.L_67 - .L_66)
.L_66:
        /*0058*/ 	.word	0x00000000


	//----- nvinfo : EIATTR_CBANK_PARAM_SIZE
	.align		4
.L_67:
        /*005c*/ 	.byte	0x03, 0x19
        /*005e*/ 	.short	0x0014


	//----- nvinfo : EIATTR_PARAM_CBANK
	.align		4
        /*0060*/ 	.byte	0x04, 0x0a
        /*0062*/ 	.short	(.L_69 - .L_68)
	.align		4
.L_68:
        /*0064*/ 	.word	index@(.nv.constant0.normalize_cdf)
        /*0068*/ 	.short	0x0380
        /*006a*/ 	.short	0x0014


	//----- nvinfo : EIATTR_SW_WAR
	.align		4
.L_69:
        /*006c*/ 	.byte	0x04, 0x36
        /*006e*/ 	.short	(.L_71 - .L_70)
.L_70:
        /*0070*/ 	.word	0x00000008
.L_71:


//--------------------- .nv.info.recombineChannels --------------------------
	.section	.nv.info.recombineChannels,"",@"SHT_CUDA_INFO"
	.sectionflags	@""
	.align	4


	//----- nvinfo : EIATTR_CUDA_API_VERSION
	.align		4
        /*0000*/ 	.byte	0x04, 0x37
        /*0002*/ 	.short	(.L_73 - .L_72)
.L_72:
        /*0004*/ 	.word	0x00000082


	//----- nvinfo : EIATTR_KPARAM_INFO
	.align		4
.L_73:
        /*0008*/ 	.byte	0x04, 0x17
        /*000a*/ 	.short	(.L_75 - .L_74)
.L_74:
        /*000c*/ 	.word	0x00000000
        /*0010*/ 	.short	0x0005
        /*0012*/ 	.short	0x0024
        /*0014*/ 	.byte	0x00, 0xf0, 0x11, 0x00


	//----- nvinfo : EIATTR_KPARAM_INFO
	.align		4
.L_75:
        /*0018*/ 	.byte	0x04, 0x17
        /*001a*/ 	.short	(.L_77 - .L_76)
.L_76:
        /*001c*/ 	.word	0x00000000
        /*0020*/ 	.short	0x0004
        /*0022*/ 	.short	0x0020
        /*0024*/ 	.byte	0x00, 0xf0, 0x11, 0x00


	//----- nvinfo : EIATTR_KPARAM_INFO
	.align		4
.L_77:
        /*0028*/ 	.byte	0x04, 0x17
        /*002a*/ 	.short	(.L_79 - .L_78)
.L_78:
        /*002c*/ 	.word	0x00000000
        /*0030*/ 	.short	0x0003
        /*0032*/ 	.short	0x0018
        /*0034*/ 	.byte	0x00, 0xf5, 0x21, 0x00


	//----- nvinfo : EIATTR_KPARAM_INFO
	.align		4
.L_79:
        /*0038*/ 	.byte	0x04, 0x17
        /*003a*/ 	.short	(.L_81 - .L_80)
.L_80:
        /*003c*/ 	.word	0x00000000
        /*0040*/ 	.short	0x0002
        /*0042*/ 	.short	0x0010
        /*0044*/ 	.byte	0x00, 0xf5, 0x21, 0x00


	//----- nvinfo : EIATTR_KPARAM_INFO
	.align		4
.L_81:
        /*0048*/ 	.byte	0x04, 0x17
        /*004a*/ 	.short	(.L_83 - .L_82)
.L_82:
        /*004c*/ 	.word	0x00000000
        /*0050*/ 	.short	0x0001
        /*0052*/ 	.short	0x0008
        /*0054*/ 	.byte	0x00, 0xf5, 0x21, 0x00


	//----- nvinfo : EIATTR_KPARAM_INFO
	.align		4
.L_83:
        /*0058*/ 	.byte	0x04, 0x17
        /*005a*/ 	.short	(.L_85 - .L_84)
.L_84:
        /*005c*/ 	.word	0x00000000
        /*0060*/ 	.short	0x0000
        /*0062*/ 	.short	0x0000
        /*0064*/ 	.byte	0x00, 0xf5, 0x21, 0x00


	//----- nvinfo : EIATTR_SPARSE_MMA_MASK
	.align		4
.L_85:
        /*0068*/ 	.byte	0x03, 0x50
        /*006a*/ 	.short	0x0000


	//----- nvinfo : EIATTR_MAXREG_COUNT
	.align		4
        /*006c*/ 	.byte	0x03, 0x1b
        /*006e*/ 	.short	0x00ff


	//----- nvinfo : EIATTR_MERCURY_ISA_VERSION
	.align		4
        /*0070*/ 	.byte	0x03, 0x5f
        /*0072*/ 	.short	0x0101


	//----- nvinfo : EIATTR_VRC_CTA_INIT_COUNT
	.align		4
        /*0074*/ 	.byte	0x02, 0x4a
	.zero		1
	.zero		1


	//----- nvinfo : EIATTR_EXIT_INSTR_OFFSETS
	.align		4
        /*0078*/ 	.byte	0x04, 0x1c
        /*007a*/ 	.short	(.L_87 - .L_86)


	//   ....[0]....
.L_86:
        /*007c*/ 	.word	0x000000d0


	//   ....[1]....
        /*0080*/ 	.word	0x00000230


	//----- nvinfo : EIATTR_CBANK_PARAM_SIZE
	.align		4
.L_87:
        /*0084*/ 	.byte	0x03, 0x19
        /*0086*/ 	.short	0x0028


	//----- nvinfo : EIATTR_PARAM_CBANK
	.align		4
        /*0088*/ 	.byte	0x04, 0x0a
        /*008a*/ 	.short	(.L_89 - .L_88)
	.align		4
.L_88:
        /*008c*/ 	.word	index@(.nv.constant0.recombineChannels)
        /*0090*/ 	.short	0x0380
        /*0092*/ 	.short	0x0028


	//----- nvinfo : EIATTR_SW_WAR
	.align		4
.L_89:
        /*0094*/ 	.byte	0x04, 0x36
        /*0096*/ 	.short	(.L_91 - .L_90)
.L_90:
        /*0098*/ 	.word	0x00000008
.L_91:


//--------------------- .nv.info.tonemap          --------------------------
	.section	.nv.info.tonemap,"",@"SHT_CUDA_INFO"
	.sectionflags	@""
	.align	4


	//----- nvinfo : EIATTR_CUDA_API_VERSION
	.align		4
        /*0000*/ 	.byte	0x04, 0x37
        /*0002*/ 	.short	(.L_93 - .L_92)
.L_92:
        /*0004*/ 	.word	0x00000082


	//----- nvinfo : EIATTR_KPARAM_INFO
	.align		4
.L_93:
        /*0008*/ 	.byte	0x04, 0x17
        /*000a*/ 	.short	(.L_95 - .L_94)
.L_94:
        /*000c*/ 	.word	0x00000000
        /*0010*/ 	.short	0x000c
        /*0012*/ 	.short	0x004c
        /*0014*/ 	.byte	0x00, 0xf0, 0x11, 0x00


	//----- nvinfo : EIATTR_KPARAM_INFO
	.align		4
.L_95:
        /*0018*/ 	.byte	0x04, 0x17
        /*001a*/ 	.short	(.L_97 - .L_96)
.L_96:
        /*001c*/ 	.word	0x00000000
        /*0020*/ 	.short	0x000b
        /*0022*/ 	.short	0x0048
        /*0024*/ 	.byte	0x00, 0xf0, 0x11, 0x00


	//----- nvinfo : EIATTR_KPARAM_INFO
	.align		4
.L_97:
        /*0028*/ 	.byte	0x04, 0x17
        /*002a*/ 	.short	(.L_99 - .L_98)
.L_98:
        /*002c*/ 	.word	0x00000000
        /*0030*/ 	.short	0x000a
        /*0032*/ 	.short	0x0044
        /*0034*/ 	.byte	0x00, 0xf0, 0x11, 0x00


	//----- nvinfo : EIATTR_KPARAM_INFO
	.align		4
.L_99:
        /*0038*/ 	.byte	0x04, 0x17
        /*003a*/ 	.short	(.L_101 - .L_100)
.L_100:
        /*003c*/ 	.word	0x00000000
        /*0040*/ 	.short	0x0009
        /*0042*/ 	.short	0x0040
        /*0044*/ 	.byte	0x00, 0xf0, 0x11, 0x00


	//----- nvinfo : EIATTR_KPARAM_INFO
	.align		4
.L_101:
        /*0048*/ 	.byte	0x04, 0x17
        /*004a*/ 	.short	(.L_103 - .L_102)
.L_102:
        /*004c*/ 	.word	0x00000000
        /*0050*/ 	.short	0x0008
        /*0052*/ 	.short	0x003c
        /*0054*/ 	.byte	0x00, 0xf0, 0x11, 0x00


	//----- nvinfo : EIATTR_KPARAM_INFO
	.align		4
.L_103:
        /*0058*/ 	.byte	0x04, 0x17
        /*005a*/ 	.short	(.L_105 - .L_104)
.L_104:
        /*005c*/ 	.word	0x00000000
        /*0060*/ 	.short	0x0007
        /*0062*/ 	.short	0x0038
        /*0064*/ 	.byte	0x00, 0xf0, 0x11, 0x00


	//----- nvinfo : EIATTR_KPARAM_INFO
	.align		4
.L_105:
        /*0068*/ 	.byte	0x04, 0x17
        /*006a*/ 	.short	(.L_107 - .L_106)
.L_106:
        /*006c*/ 	.word	0x00000000
        /*0070*/ 	.short	0x0006
        /*0072*/ 	.short	0x0030
        /*0074*/ 	.byte	0x00, 0xf5, 0x21, 0x00


	//----- nvinfo : EIATTR_KPARAM_INFO
	.align		4
.L_107:
        /*0078*/ 	.byte	0x04, 0x17
        /*007a*/ 	.short	(.L_109 - .L_108)
.L_108:
        /*007c*/ 	.word	0x00000000
        /*0080*/ 	.short	0x0005
        /*0082*/ 	.short	0x0028
        /*0084*/ 	.byte	0x00, 0xf5, 0x21, 0x00


	//----- nvinfo : EIATTR_KPARAM_INFO
	.align		4
.L_109:
        /*0088*/ 	.byte	0x04, 0x17
        /*008a*/ 	.short	(.L_111 - .L_110)
.L_110:
        /*008c*/ 	.word	0x00000000
        /*0090*/ 	.short	0x0004
        /*0092*/ 	.short	0x0020
        /*0094*/ 	.byte	0x00, 0xf5, 0x21, 0x00


	//----- nvinfo : EIATTR_KPARAM_INFO
	.align		4
.L_111:
        /*0098*/ 	.byte	0x04, 0x17
        /*009a*/ 	.short	(.L_113 - .L_112)
.L_112:
        /*009c*/ 	.word	0x00000000
        /*00a0*/ 	.short	0x0003
        /*00a2*/ 	.short	0x0018
        /*00a4*/ 	.byte	0x00, 0xf5, 0x21, 0x00


	//----- nvinfo : EIATTR_KPARAM_INFO
	.align		4
.L_113:
        /*00a8*/ 	.byte	0x04, 0x17
        /*00aa*/ 	.short	(.L_115 - .L_114)
.L_114:
        /*00ac*/ 	.word	0x00000000
        /*00b0*/ 	.short	0x0002
        /*00b2*/ 	.short	0x0010
        /*00b4*/ 	.byte	0x00, 0xf5, 0x21, 0x00


	//----- nvinfo : EIATTR_KPARAM_INFO
	.align		4
.L_115:
        /*00b8*/ 	.byte	0x04, 0x17
        /*00ba*/ 	.short	(.L_117 - .L_116)
.L_116:
        /*00bc*/ 	.word	0x00000000
        /*00c0*/ 	.short	0x0001
        /*00c2*/ 	.short	0x0008
        /*00c4*/ 	.byte	0x00, 0xf5, 0x21, 0x00


	//----- nvinfo : EIATTR_KPARAM_INFO
	.align		4
.L_117:
        /*00c8*/ 	.byte	0x04, 0x17
        /*00ca*/ 	.short	(.L_119 - .L_118)
.L_118:
        /*00cc*/ 	.word	0x00000000
        /*00d0*/ 	.short	0x0000
        /*00d2*/ 	.short	0x0000
        /*00d4*/ 	.byte	0x00, 0xf5, 0x21, 0x00


	//----- nvinfo : EIATTR_SPARSE_MMA_MASK
	.align		4
.L_119:
        /*00d8*/ 	.byte	0x03, 0x50
        /*00da*/ 	.short	0x0000


	//----- nvinfo : EIATTR_MAXREG_COUNT
	.align		4
        /*00dc*/ 	.byte	0x03, 0x1b
        /*00de*/ 	.short	0x00ff


	//----- nvinfo : EIATTR_MERCURY_ISA_VERSION
	.align		4
        /*00e0*/ 	.byte	0x03, 0x5f
        /*00e2*/ 	.short	0x0101


	//----- nvinfo : EIATTR_VRC_CTA_INIT_COUNT
	.align		4
        /*00e4*/ 	.byte	0x02, 0x4a
	.zero		1
	.zero		1


	//----- nvinfo : EIATTR_EXIT_INSTR_OFFSETS
	.align		4
        /*00e8*/ 	.byte	0x04, 0x1c
        /*00ea*/ 	.short	(.L_121 - .L_120)


	//   ....[0]....
.L_120:
        /*00ec*/ 	.word	0x000000d0


	//   ....[1]....
        /*00f0*/ 	.word	0x00000560


	//----- nvinfo : EIATTR_CRS_STACK_SIZE
	.align		4
.L_121:
        /*00f4*/ 	.byte	0x04, 0x1e
        /*00f6*/ 	.short	(.L_123 - .L_122)
.L_122:
        /*00f8*/ 	.word	0x00000000


	//----- nvinfo : EIATTR_CBANK_PARAM_SIZE
	.align		4
.L_123:
        /*00fc*/ 	.byte	0x03, 0x19
        /*00fe*/ 	.short	0x0050


	//----- nvinfo : EIATTR_PARAM_CBANK
	.align		4
        /*0100*/ 	.byte	0x04, 0x0a
        /*0102*/ 	.short	(.L_125 - .L_124)
	.align		4
.L_124:
        /*0104*/ 	.word	index@(.nv.constant0.tonemap)
        /*0108*/ 	.short	0x0380
        /*010a*/ 	.short	0x0050


	//----- nvinfo : EIATTR_SW_WAR
	.align		4
.L_125:
        /*010c*/ 	.byte	0x04, 0x36
        /*010e*/ 	.short	(.L_127 - .L_126)
.L_126:
        /*0110*/ 	.word	0x00000008
.L_127:


//--------------------- .nv.info.kernel_maxmin    --------------------------
	.section	.nv.info.kernel_maxmin,"",@"SHT_CUDA_INFO"
	.sectionflags	@""
	.align	4


	//----- nvinfo : EIATTR_CUDA_API_VERSION
	.align		4
        /*0000*/ 	.byte	0x04, 0x37
        /*0002*/ 	.short	(.L_129 - .L_128)
.L_128:
        /*0004*/ 	.word	0x00000082


	//----- nvinfo : EIATTR_KPARAM_INFO
	.align		4
.L_129:
        /*0008*/ 	.byte	0x04, 0x17
        /*000a*/ 	.short	(.L_131 - .L_130)
.L_130:
        /*000c*/ 	.word	0x00000000
        /*0010*/ 	.short	0x0003
        /*0012*/ 	.short	0x0014
        /*0014*/ 	.byte	0x00, 0xf0, 0x11, 0x00


	//----- nvinfo : EIATTR_KPARAM_INFO
	.align		4
.L_131:
        /*0018*/ 	.byte	0x04, 0x17
        /*001a*/ 	.short	(.L_133 - .L_132)
.L_132:
        /*001c*/ 	.word	0x00000000
        /*0020*/ 	.short	0x0002
        /*0022*/ 	.short	0x0010
        /*0024*/ 	.byte	0x00, 0xf0, 0x11, 0x00


	//----- nvinfo : EIATTR_KPARAM_INFO
	.align		4
.L_133:
        /*0028*/ 	.byte	0x04, 0x17
        /*002a*/ 	.short	(.L_135 - .L_134)
.L_134:
        /*002c*/ 	.word	0x00000000
        /*0030*/ 	.short	0x0001
        /*0032*/ 	.short	0x0008
        /*0034*/ 	.byte	0x00, 0xf5, 0x21, 0x00


	//----- nvinfo : EIATTR_KPARAM_INFO
	.align		4
.L_135:
        /*0038*/ 	.byte	0x04, 0x17
        /*003a*/ 	.short	(.L_137 - .L_136)
.L_136:
        /*003c*/ 	.word	0x00000000
        /*0040*/ 	.short	0x0000
        /*0042*/ 	.short	0x0000
        /*0044*/ 	.byte	0x00, 0xf5, 0x21, 0x00


	//----- nvinfo : EIATTR_SPARSE_MMA_MASK
	.align		4
.L_137:
        /*0048*/ 	.byte	0x03, 0x50
        /*004a*/ 	.short	0x0000


	//----- nvinfo : EIATTR_MAXREG_COUNT
	.align		4
        /*004c*/ 	.byte	0x03, 0x1b
        /*004e*/ 	.short	0x00ff


	//----- nvinfo : EIATTR_NUM_BARRIERS
	.align		4
        /*0050*/ 	.byte	0x02, 0x4c
        /*0052*/ 	.byte	0x01
	.zero		1


	//----- nvinfo : EIATTR_MERCURY_ISA_VERSION
	.align		4
        /*0054*/ 	.byte	0x03, 0x5f
        /*0056*/ 	.short	0x0101


	//----- nvinfo : EIATTR_VRC_CTA_INIT_COUNT
	.align		4
        /*0058*/ 	.byte	0x02, 0x4a
	.zero		1
	.zero		1


	//----- nvinfo : EIATTR_EXIT_INSTR_OFFSETS
	.align		4
        /*005c*/ 	.byte	0x04, 0x1c
        /*005e*/ 	.short	(.L_139 - .L_138)


	//   ....[0]....
.L_138:
        /*0060*/ 	.word	0x00000070


	//   ....[1]....
        /*0064*/ 	.word	0x00000dd0


	//   ....[2]....
        /*0068*/ 	.word	0x00000e50


	//----- nvinfo : EIATTR_CRS_STACK_SIZE
	.align		4
.L_139:
        /*006c*/ 	.byte	0x04, 0x1e
        /*006e*/ 	.short	(.L_141 - .L_140)
.L_140:
        /*0070*/ 	.word	0x00000000


	//----- nvinfo : EIATTR_CBANK_PARAM_SIZE
	.align		4
.L_141:
        /*0074*/ 	.byte	0x03, 0x19
        /*0076*/ 	.short	0x0018


	//----- nvinfo : EIATTR_PARAM_CBANK
	.align		4
        /*0078*/ 	.byte	0x04, 0x0a
        /*007a*/ 	.short	(.L_143 - .L_142)
	.align		4
.L_142:
        /*007c*/ 	.word	index@(.nv.constant0.kernel_maxmin)
        /*0080*/ 	.short	0x0380
        /*0082*/ 	.short	0x0018


	//----- nvinfo : EIATTR_SW_WAR
	.align		4
.L_143:
        /*0084*/ 	.byte	0x04, 0x36
        /*0086*/ 	.short	(.L_145 - .L_144)
.L_144:
        /*0088*/ 	.word	0x00000008
.L_145:


//--------------------- .nv.info.kernel_histo     --------------------------
	.section	.nv.info.kernel_histo,"",@"SHT_CUDA_INFO"
	.sectionflags	@""
	.align	4


	//----- nvinfo : EIATTR_CUDA_API_VERSION
	.align		4
        /*0000*/ 	.byte	0x04, 0x37
        /*0002*/ 	.short	(.L_147 - .L_146)
.L_146:
        /*0004*/ 	.word	0x00000082


	//----- nvinfo : EIATTR_KPARAM_INFO
	.align		4
.L_147:
        /*0008*/ 	.byte	0x04, 0x17
        /*000a*/ 	.short	(.L_149 - .L_148)
.L_148:
        /*000c*/ 	.word	0x00000000
        /*0010*/ 	.short	0x0005
        /*0012*/ 	.short	0x001c
        /*0014*/ 	.byte	0x00, 0xf0, 0x11, 0x00


	//----- nvinfo : EIATTR_KPARAM_INFO
	.align		4
.L_149:
        /*0018*/ 	.byte	0x04, 0x17
        /*001a*/ 	.short	(.L_151 - .L_150)
.L_150:
        /*001c*/ 	.word	0x00000000
        /*0020*/ 	.short	0x0004
        /*0022*/ 	.short	0x0018
        /*0024*/ 	.byte	0x00, 0xf0, 0x11, 0x00


	//----- nvinfo : EIATTR_KPARAM_INFO
	.align		4
.L_151:
        /*0028*/ 	.byte	0x04, 0x17
        /*002a*/ 	.short	(.L_153 - .L_152)
.L_152:
        /*002c*/ 	.word	0x00000000
        /*0030*/ 	.short	0x0003
        /*0032*/ 	.short	0x0014
        /*0034*/ 	.byte	0x00, 0xf0, 0x11, 0x00


	//----- nvinfo : EIATTR_KPARAM_INFO
	.align		4
.L_153:
        /*0038*/ 	.byte	0x04, 0x17
        /*003a*/ 	.short	(.L_155 - .L_154)
.L_154:
        /*003c*/ 	.word	0x00000000
        /*0040*/ 	.short	0x0002
        /*0042*/ 	.short	0x0010
        /*0044*/ 	.byte	0x00, 0xf0, 0x11, 0x00


	//----- nvinfo : EIATTR_KPARAM_INFO
	.align		4
.L_155:
        /*0048*/ 	.byte	0x04, 0x17
        /*004a*/ 	.short	(.L_157 - .L_156)
.L_156:
        /*004c*/ 	.word	0x00000000
        /*0050*/ 	.short	0x0001
        /*0052*/ 	.short	0x0008
        /*0054*/ 	.byte	0x00, 0xf5, 0x21, 0x00


	//----- nvinfo : EIATTR_KPARAM_INFO
	.align		4
.L_157:
        /*0058*/ 	.byte	0x04, 0x17
        /*005a*/ 	.short	(.L_159 - .L_158)
.L_158:
        /*005c*/ 	.word	0x00000000
        /*0060*/ 	.short	0x0000
        /*0062*/ 	.short	0x0000
        /*0064*/ 	.byte	0x00, 0xf5, 0x21, 0x00


	//----- nvinfo : EIATTR_SPARSE_MMA_MASK
	.align		4
.L_159:
        /*0068*/ 	.byte	0x03, 0x50
        /*006a*/ 	.short	0x0000


	//----- nvinfo : EIATTR_MAXREG_COUNT
	.align		4
        /*006c*/ 	.byte	0x03, 0x1b
        /*006e*/ 	.short	0x00ff


	//----- nvinfo : EIATTR_MERCURY_ISA_VERSION
	.align		4
        /*0070*/ 	.byte	0x03, 0x5f
        /*0072*/ 	.short	0x0101


	//----- nvinfo : EIATTR_VRC_CTA_INIT_COUNT
	.align		4
        /*0074*/ 	.byte	0x02, 0x4a
	.zero		1
	.zero		1


	//----- nvinfo : EIATTR_EXIT_INSTR_OFFSETS
	.align		4
        /*0078*/ 	.byte	0x04, 0x1c
        /*007a*/ 	.short	(.L_161 - .L_160)


	//   ....[0]....
.L_160:
        /*007c*/ 	.word	0x00000070


	//   ....[1]....
        /*0080*/ 	.word	0x00000240


	//----- nvinfo : EIATTR_CRS_STACK_SIZE
	.align		4
.L_161:
        /*0084*/ 	.byte	0x04, 0x1e
        /*0086*/ 	.short	(.L_163 - .L_162)
.L_162:
        /*0088*/ 	.word	0x00000000


	//----- nvinfo : EIATTR_CBANK_PARAM_SIZE
	.align		4
.L_163:
        /*008c*/ 	.byte	0x03, 0x19
        /*008e*/ 	.short	0x0020


	//----- nvinfo : EIATTR_PARAM_CBANK
	.align		4
        /*0090*/ 	.byte	0x04, 0x0a
        /*0092*/ 	.short	(.L_165 - .L_164)
	.align		4
.L_164:
        /*0094*/ 	.word	index@(.nv.constant0.kernel_histo)
        /*0098*/ 	.short	0x0380
        /*009a*/ 	.short	0x0020


	//----- nvinfo : EIATTR_SW_WAR
	.align		4
.L_165:
        /*009c*/ 	.byte	0x04, 0x36
        /*009e*/ 	.short	(.L_167 - .L_166)
.L_166:
        /*00a0*/ 	.word	0x00000008
.L_167:


//--------------------- .nv.info.kernel_scan      --------------------------
	.section	.nv.info.kernel_scan,"",@"SHT_CUDA_INFO"
	.sectionflags	@""
	.align	4


	//----- nvinfo : EIATTR_CUDA_API_VERSION
	.align		4
        /*0000*/ 	.byte	0x04, 0x37
        /*0002*/ 	.short	(.L_169 - .L_168)
.L_168:
        /*0004*/ 	.word	0x00000082


	//----- nvinfo : EIATTR_KPARAM_INFO
	.align		4
.L_169:
        /*0008*/ 	.byte	0x04, 0x17
        /*000a*/ 	.short	(.L_171 - .L_170)
.L_170:
        /*000c*/ 	.word	0x00000000
        /*0010*/ 	.short	0x0001
        /*0012*/ 	.short	0x0008
        /*0014*/ 	.byte	0x00, 0xf0, 0x11, 0x00


	//----- nvinfo : EIATTR_KPARAM_INFO
	.align		4
.L_171:
        /*0018*/ 	.byte	0x04, 0x17
        /*001a*/ 	.short	(.L_173 - .L_172)
.L_172:
        /*001c*/ 	.word	0x00000000
        /*0020*/ 	.short	0x0000
        /*0022*/ 	.short	0x0000
        /*0024*/ 	.byte	0x00, 0xf5, 0x21, 0x00


	//----- nvinfo : EIATTR_SPARSE_MMA_MASK
	.align		4
.L_173:
        /*0028*/ 	.byte	0x03, 0x50
        /*002a*/ 	.short	0x0000


	//----- nvinfo : EIATTR_MAXREG_COUNT
	.align		4
        /*002c*/ 	.byte	0x03, 0x1b
        /*002e*/ 	.short	0x00ff


	//----- nvinfo : EIATTR_NUM_BARRIERS
	.align		4
        /*0030*/ 	.byte	0x02, 0x4c
        /*0032*/ 	.byte	0x01
	.zero		1


	//----- nvinfo : EIATTR_MERCURY_ISA_VERSION
	.align		4
        /*0034*/ 	.byte	0x03, 0x5f
        /*0036*/ 	.short	0x0101


	//----- nvinfo : EIATTR_VRC_CTA_INIT_COUNT
	.align		4
        /*0038*/ 	.byte	0x02, 0x4a
	.zero		1
	.zero		1


	//----- nvinfo : EIATTR_EXIT_INSTR_OFFSETS
	.align		4
        /*003c*/ 	.byte	0x04, 0x1c
        /*003e*/ 	.short	(.L_175 - .L_174)


	//   ....[0]....
.L_174:
        /*0040*/ 	.word	0x00000070


	//   ....[1]....
        /*0044*/ 	.word	0x00000140


	//   ....[2]....
        /*0048*/ 	.word	0x00000250


	//----- nvinfo : EIATTR_CBANK_PARAM_SIZE
	.align		4
.L_175:
        /*004c*/ 	.byte	0x03, 0x19
        /*004e*/ 	.short	0x000c


	//----- nvinfo : EIATTR_PARAM_CBANK
	.align		4
        /*0050*/ 	.byte	0x04, 0x0a
        /*0052*/ 	.short	(.L_177 - .L_176)
	.align		4
.L_176:
        /*0054*/ 	.word	index@(.nv.constant0.kernel_scan)
        /*0058*/ 	.short	0x0380
        /*005a*/ 	.short	0x000c


	//----- nvinfo : EIATTR_SW_WAR
	.align		4
.L_177:
        /*005c*/ 	.byte	0x04, 0x36
        /*005e*/ 	.short	(.L_179 - .L_178)
.L_178:
        /*0060*/ 	.word	0x00000008
.L_179:


//--------------------- .nv.info.rgb_to_xyY       --------------------------
	.section	.nv.info.rgb_to_xyY,"",@"SHT_CUDA_INFO"
	.sectionflags	@""
	.align	4


	//----- nvinfo : EIATTR_CUDA_API_VERSION
	.align		4
        /*0000*/ 	.byte	0x04, 0x37
        /*0002*/ 	.short	(.L_181 - .L_180)
.L_180:
        /*0004*/ 	.word	0x00000082


	//----- nvinfo : EIATTR_KPARAM_INFO
	.align		4
.L_181:
        /*0008*/ 	.byte	0x04, 0x17
        /*000a*/ 	.short	(.L_183 - .L_182)
.L_182:
        /*000c*/ 	.word	0x00000000
        /*0010*/ 	.short	0x0008
        /*0012*/ 	.short	0x0038
        /*0014*/ 	.byte	0x00, 0xf0, 0x11, 0x00


	//----- nvinfo : EIATTR_KPARAM_INFO
	.align		4
.L_183:
        /*0018*/ 	.byte	0x04, 0x17
        /*001a*/ 	.short	(.L_185 - .L_184)
.L_184:
        /*001c*/ 	.word	0x00000000
        /*0020*/ 	.short	0x0007
        /*0022*/ 	.short	0x0034
        /*0024*/ 	.byte	0x00, 0xf0, 0x11, 0x00


	//----- nvinfo : EIATTR_KPARAM_INFO
	.align		4
.L_185:
        /*0028*/ 	.byte	0x04, 0x17
        /*002a*/ 	.short	(.L_187 - .L_186)
.L_186:
        /*002c*/ 	.word	0x00000000
        /*0030*/ 	.short	0x0006
        /*0032*/ 	.short	0x0030
        /*0034*/ 	.byte	0x00, 0xf0, 0x11, 0x00


	//----- nvinfo : EIATTR_KPARAM_INFO
	.align		4
.L_187:
        /*0038*/ 	.byte	0x04, 0x17
        /*003a*/ 	.short	(.L_189 - .L_188)
.L_188:
        /*003c*/ 	.word	0x00000000
        /*0040*/ 	.short	0x0005
        /*0042*/ 	.short	0x0028
        /*0044*/ 	.byte	0x00, 0xf5, 0x21, 0x00


	//----- nvinfo : EIATTR_KPARAM_INFO
	.align		4
.L_189:
        /*0048*/ 	.byte	0x04, 0x17
        /*004a*/ 	.short	(.L_191 - .L_190)
.L_190:
        /*004c*/ 	.word	0x00000000
        /*0050*/ 	.short	0x0004
        /*0052*/ 	.short	0x0020
        /*0054*/ 	.byte	0x00, 0xf5, 0x21, 0x00


	//----- nvinfo : EIATTR_KPARAM_INFO
	.align		4
.L_191:
        /*0058*/ 	.byte	0x04, 0x17
        /*005a*/ 	.short	(.L_193 - .L_192)
.L_192:
        /*005c*/ 	.word	0x00000000
        /*0060*/ 	.short	0x0003
        /*0062*/ 	.short	0x0018
        /*0064*/ 	.byte	0x00, 0xf5, 0x21, 0x00


	//----- nvinfo : EIATTR_KPARAM_INFO
	.align		4
.L_193:
        /*0068*/ 	.byte	0x04, 0x17
        /*006a*/ 	.short	(.L_195 - .L_194)
.L_194:
        /*006c*/ 	.word	0x00000000
        /*0070*/ 	.short	0x0002
        /*0072*/ 	.short	0x0010
        /*0074*/ 	.byte	0x00, 0xf5, 0x21, 0x00


	//----- nvinfo : EIATTR_KPARAM_INFO
	.align		4
.L_195:
        /*0078*/ 	.byte	0x04, 0x17
        /*007a*/ 	.short	(.L_197 - .L_196)
.L_196:
        /*007c*/ 	.word	0x00000000
        /*0080*/ 	.short	0x0001
        /*0082*/ 	.short	0x0008
        /*0084*/ 	.byte	0x00, 0xf5, 0x21, 0x00


	//----- nvinfo : EIATTR_KPARAM_INFO
	.align		4
.L_197:
        /*0088*/ 	.byte	0x04, 0x17
        /*008a*/ 	.short	(.L_199 - .L_198)
.L_198:
        /*008c*/ 	.word	0x00000000
        /*0090*/ 	.short	0x0000
        /*0092*/ 	.short	0x0000
        /*0094*/ 	.byte	0x00, 0xf5, 0x21, 0x00


	//----- nvinfo : EIATTR_SPARSE_MMA_MASK
	.align		4
.L_199:
        /*0098*/ 	.byte	0x03, 0x50
        /*009a*/ 	.short	0x0000


	//----- nvinfo : EIATTR_MAXREG_COUNT
	.align		4
        /*009c*/ 	.byte	0x03, 0x1b
        /*009e*/ 	.short	0x00ff


	//----- nvinfo : EIATTR_MERCURY_ISA_VERSION
	.align		4
        /*00a0*/ 	.byte	0x03, 0x5f
        /*00a2*/ 	.short	0x0101


	//----- nvinfo : EIATTR_VRC_CTA_INIT_COUNT
	.align		4
        /*00a4*/ 	.byte	0x02, 0x4a
	.zero		1
	.zero		1


	//----- nvinfo : EIATTR_EXIT_INSTR_OFFSETS
	.align		4
        /*00a8*/ 	.byte	0x04, 0x1c
        /*00aa*/ 	.short	(.L_201 - .L_200)


	//   ....[0]....
.L_200:
        /*00ac*/ 	.word	0x000000e0


	//   ....[1]....
        /*00b0*/ 	.word	0x00000660


	//----- nvinfo : EIATTR_CRS_STACK_SIZE
	.align		4
.L_201:
        /*00b4*/ 	.byte	0x04, 0x1e
        /*00b6*/ 	.short	(.L_203 - .L_202)
.L_202:
        /*00b8*/ 	.word	0x00000000


	//----- nvinfo : EIATTR_CBANK_PARAM_SIZE
	.align		4
.L_203:
        /*00bc*/ 	.byte	0x03, 0x19
        /*00be*/ 	.short	0x003c


	//----- nvinfo : EIATTR_PARAM_CBANK
	.align		4
        /*00c0*/ 	.byte	0x04, 0x0a
        /*00c2*/ 	.short	(.L_205 - .L_204)
	.align		4
.L_204:
        /*00c4*/ 	.word	index@(.nv.constant0.rgb_to_xyY)
        /*00c8*/ 	.short	0x0380
        /*00ca*/ 	.short	0x003c


	//----- nvinfo : EIATTR_SW_WAR
	.align		4
.L_205:
        /*00cc*/ 	.byte	0x04, 0x36
        /*00ce*/ 	.short	(.L_207 - .L_206)
.L_206:
        /*00d0*/ 	.word	0x00000008
.L_207:


//--------------------- .nv.info.separateChannels --------------------------
	.section	.nv.info.separateChannels,"",@"SHT_CUDA_INFO"
	.sectionflags	@""
	.align	4


	//----- nvinfo : EIATTR_CUDA_API_VERSION
	.align		4
        /*0000*/ 	.byte	0x04, 0x37
        /*0002*/ 	.short	(.L_209 - .L_208)
.L_208:
        /*0004*/ 	.word	0x00000082


	//----- nvinfo : EIATTR_KPARAM_INFO
	.align		4
.L_209:
        /*0008*/ 	.byte	0x04, 0x17
        /*000a*/ 	.short	(.L_211 - .L_210)
.L_210:
        /*000c*/ 	.word	0x00000000
        /*0010*/ 	.short	0x0005
        /*0012*/ 	.short	0x0020
        /*0014*/ 	.byte	0x00, 0xf5, 0x21, 0x00


	//----- nvinfo : EIATTR_KPARAM_INFO
	.align		4
.L_211:
        /*0018*/ 	.byte	0x04, 0x17
        /*001a*/ 	.short	(.L_213 - .L_212)
.L_212:
        /*001c*/ 	.word	0x00000000
        /*0020*/ 	.short	0x0004
        /*0022*/ 	.short	0x0018
        /*0024*/ 	.byte	0x00, 0xf5, 0x21, 0x00


	//----- nvinfo : EIATTR_KPARAM_INFO
	.align		4
.L_213:
        /*0028*/ 	.byte	0x04, 0x17
        /*002a*/ 	.short	(.L_215 - .L_214)
.L_214:
        /*002c*/ 	.word	0x00000000
        /*0030*/ 	.short	0x0003
        /*0032*/ 	.short	0x0010
        /*0034*/ 	.byte	0x00, 0xf5, 0x21, 0x00


	//----- nvinfo : EIATTR_KPARAM_INFO
	.align		4
.L_215:
        /*0038*/ 	.byte	0x04, 0x17
        /*003a*/ 	.short	(.L_217 - .L_216)
.L_216:
        /*003c*/ 	.word	0x00000000
        /*0040*/ 	.short	0x0002
        /*0042*/ 	.short	0x000c
        /*0044*/ 	.byte	0x00, 0xf0, 0x11, 0x00


	//----- nvinfo : EIATTR_KPARAM_INFO
	.align		4
.L_217:
        /*0048*/ 	.byte	0x04, 0x17
        /*004a*/ 	.short	(.L_219 - .L_218)
.L_218:
        /*004c*/ 	.word	0x00000000
        /*0050*/ 	.short	0x0001
        /*0052*/ 	.short	0x0008
        /*0054*/ 	.byte	0x00, 0xf0, 0x11, 0x00


	//----- nvinfo : EIATTR_KPARAM_INFO
	.align		4
.L_219:
        /*0058*/ 	.byte	0x04, 0x17
        /*005a*/ 	.short	(.L_221 - .L_220)
.L_220:
        /*005c*/ 	.word	0x00000000
        /*0060*/ 	.short	0x0000
        /*0062*/ 	.short	0x0000
        /*0064*/ 	.byte	0x00, 0xf5, 0x21, 0x00


	//----- nvinfo : EIATTR_SPARSE_MMA_MASK
	.align		4
.L_221:
        /*0068*/ 	.byte	0x03, 0x50
        /*006a*/ 	.short	0x0000


	//----- nvinfo : EIATTR_MAXREG_COUNT
	.align		4
        /*006c*/ 	.byte	0x03, 0x1b
        /*006e*/ 	.short	0x00ff


	//----- nvinfo : EIATTR_MERCURY_ISA_VERSION
	.align		4
        /*0070*/ 	.byte	0x03, 0x5f
        /*0072*/ 	.short	0x0101


	//----- nvinfo : EIATTR_VRC_CTA_INIT_COUNT
	.align		4
        /*0074*/ 	.byte	0x02, 0x4a
	.zero		1
	.zero		1


	//----- nvinfo : EIATTR_EXIT_INSTR_OFFSETS
	.align		4
        /*0078*/ 	.byte	0x04, 0x1c
        /*007a*/ 	.short	(.L_223 - .L_222)


	//   ....[0]....
.L_222:
        /*007c*/ 	.word	0x000000c0


	//   ....[1]....
        /*0080*/ 	.word	0x00000200


	//----- nvinfo : EIATTR_CBANK_PARAM_SIZE
	.align		4
.L_223:
        /*0084*/ 	.byte	0x03, 0x19
        /*0086*/ 	.short	0x0028


	//----- nvinfo : EIATTR_PARAM_CBANK
	.align		4
        /*0088*/ 	.byte	0x04, 0x0a
        /*008a*/ 	.short	(.L_225 - .L_224)
	.align		4
.L_224:
        /*008c*/ 	.word	index@(.nv.constant0.separateChannels)
        /*0090*/ 	.short	0x0380
        /*0092*/ 	.short	0x0028


	//----- nvinfo : EIATTR_SW_WAR
	.align		4
.L_225:
        /*0094*/ 	.byte	0x04, 0x36
        /*0096*/ 	.short	(.L_227 - .L_226)
.L_226:
        /*0098*/ 	.word	0x00000008
.L_227:


//--------------------- .nv.callgraph             --------------------------
	.section	.nv.callgraph,"",@"SHT_CUDA_CALLGRAPH"
	.align	4
	.sectionentsize	8
	.align		4
        /*0000*/ 	.word	0x00000000
	.align		4
        /*0004*/ 	.word	0xffffffff
	.align		4
        /*0008*/ 	.word	0x00000000
	.align		4
        /*000c*/ 	.word	0xfffffffe
	.align		4
        /*0010*/ 	.word	0x00000000
	.align		4
        /*0014*/ 	.word	0xfffffffd
	.align		4
        /*0018*/ 	.word	0x00000000
	.align		4
        /*001c*/ 	.word	0xfffffffc


//--------------------- .text.normalize_cdf       --------------------------
	.section	.text.normalize_cdf,"ax",@progbits
	.align	128
        .global         normalize_cdf
        .type           normalize_cdf,@function
        .size           normalize_cdf,(.L_x_71 - normalize_cdf)
        .other          normalize_cdf,@"STO_CUDA_ENTRY STV_DEFAULT"
normalize_cdf:
.text.normalize_cdf:
[----:B------:R-:W-:Y:S01]  /*0000*/  LDC R1, c[0x0][0x37c] ;  /* 0x0000df00ff017b82 */ /* 0x000fe20000000800 */
[----:B------:R-:W0:Y:S07]  /*0010*/  S2R R3, SR_TID.X ;  /* 0x0000000000037919 */ /* 0x000e2e0000002100 */
[----:B------:R-:W0:Y:S01]  /*0020*/  S2UR UR4, SR_CTAID.X ;  /* 0x00000000000479c3 */ /* 0x000e220000002500 */
[----:B------:R-:W1:Y:S07]  /*0030*/  LDCU UR6, c[0x0][0x390] ;  /* 0x00007200ff0677ac */ /* 0x000e6e0008000800 */
[----:B------:R-:W0:Y:S02]  /*0040*/  LDC R2, c[0x0][0x360] ;  /* 0x0000d800ff027b82 */ /* 0x000e240000000800 */
[----:B0-----:R-:W-:-:S05]  /*0050*/  IMAD R2, R2, UR4, R3 ;  /* 0x0000000402027c24 */ /* 0x001fca000f8e0203 */
[----:B-1----:R-:W-:-:S13]  /*0060*/  ISETP.GE.AND P0, PT, R2, UR6, PT ;  /* 0x0000000602007c0c */ /* 0x002fda000bf06270 */
[----:B------:R-:W-:Y:S05]  /*0070*/  @P0 EXIT ;  /* 0x000000000000094d */ /* 0x000fea0003800000 */
[----:B------:R-:W0:Y:S01]  /*0080*/  LDCU.64 UR8, c[0x0][0x380] ;  /* 0x00007000ff0877ac */ /* 0x000e220008000a00 */
[----:B------:R-:W1:Y:S01]  /*0090*/  LDCU.64 UR10, c[0x0][0x358] ;  /* 0x00006b00ff0a77ac */ /* 0x000e620008000a00 */
[----:B------:R-:W-:Y:S02]  /*00a0*/  USHF.R.S32.HI UR4, URZ, 0x1f, UR6 ;  /* 0x0000001fff047899 */ /* 0x000fe40008011406 */
[----:B0-----:R-:W-:-:S04]  /*00b0*/  ULEA UR5, UP0, UR6, UR8, 0x2 ;  /* 0x0000000806057291 */ /* 0x001fc8000f8010ff */
[----:B------:R-:W-:Y:S02]  /*00c0*/  ULEA.HI.X UR4, UR6, UR9, UR4, 0x2, UP0 ;  /* 0x0000000906047291 */ /* 0x000fe400080f1404 */
[----:B------:R-:W-:-:S04]  /*00d0*/  IMAD.U32 R4, RZ, RZ, UR5 ;  /* 0x00000005ff047e24 */ /* 0x000fc8000f8e00ff */
[----:B------:R-:W-:-:S05]  /*00e0*/  IMAD.U32 R5, RZ, RZ, UR4 ;  /* 0x00000004ff057e24 */ /* 0x000fca000f8e00ff */
[----:B-1----:R-:W2:Y:S02]  /*00f0*/  LDG.E R4, desc[UR10][R4.64+-0x4] ;  /* 0xfffffc0a04047981 */ /* 0x002ea4000c1e1900 */
[----:B--2---:R-:W-:-:S05]  /*0100*/  I2FP.F32.U32 R0, R4 ;  /* 0x0000000400007245 */ /* 0x004fca0000201000 */
[----:B------:R-:W-:-:S05]  /*0110*/  VIADD R3, R0, 0x1800000 ;  /* 0x0180000000037836 */ /* 0x000fca0000000000 */
[----:B------:R-:W-:-:S04]  /*0120*/  LOP3.LUT R3, R3, 0x7f800000, RZ, 0xc0, !PT ;  /* 0x7f80000003037812 */ /* 0x000fc800078ec0ff */
[----:B------:R-:W-:-:S13]  /*0130*/  ISETP.GT.U32.AND P0, PT, R3, 0x1ffffff, PT ;  /* 0x01ffffff0300780c */ /* 0x000fda0003f04070 */
[----:B------:R-:W-:Y:S05]  /*0140*/  @P0 BRA `(.L_x_0) ;  /* 0x0000000000100947 */ /* 0x000fea0003800000 */
[----:B------:R-:W-:-:S07]  /*0150*/  MOV R4, 0x170 ;  /* 0x0000017000047802 */ /* 0x000fce0000000f00 */
[----:B------:R-:W-:Y:S05]  /*0160*/  CALL.REL.NOINC `($__internal_0_$__cuda_sm20_rcp_rn_f32_slowpath) ;  /* 0x00000000003c7944 */ /* 0x000fea0003c00000 */
[----:B------:R-:W-:Y:S01]  /*0170*/  IMAD.MOV.U32 R8, RZ, RZ, R3 ;  /* 0x000000ffff087224 */ /* 0x000fe200078e0003 */
[----:B------:R-:W-:Y:S06]  /*0180*/  BRA `(.L_x_1) ;  /* 0x0000000000107947 */ /* 0x000fec0003800000 */
.L_x_0:
[----:B------:R-:W0:Y:S02]  /*0190*/  MUFU.RCP R3, R0 ;  /* 0x0000000000037308 */ /* 0x000e240000001000 */
[----:B0-----:R-:W-:-:S04]  /*01a0*/  FFMA R4, R0, R3, -1 ;  /* 0xbf80000000047423 */ /* 0x001fc80000000003 */
[----:B------:R-:W-:-:S04]  /*01b0*/  FADD.FTZ R4, -R4, -RZ ;  /* 0x800000ff04047221 */ /* 0x000fc80000010100 */
[----:B------:R-:W-:-:S07]  /*01c0*/  FFMA R8, R3, R4, R3 ;  /* 0x0000000403087223 */ /* 0x000fce0000000003 */
.L_x_1:
[----:B------:R-:W0:Y:S08]  /*01d0*/  LDC.64 R4, c[0x0][0x380] ;  /* 0x0000e000ff047b82 */ /* 0x000e300000000a00 */
[----:B------:R-:W1:Y:S01]  /*01e0*/  LDC.64 R6, c[0x0][0x388] ;  /* 0x0000e200ff067b82 */ /* 0x000e620000000a00 */
[----:B0-----:R-:W-:-:S06]  /*01f0*/  IMAD.WIDE R4, R2, 0x4, R4 ;  /* 0x0000000402047825 */ /* 0x001fcc00078e0204 */
[----:B------:R-:W2:Y:S01]  /*0200*/  LDG.E R4, desc[UR10][R4.64] ;  /* 0x0000000a04047981 */ /* 0x000ea2000c1e1900 */
[----:B-1----:R-:W-:Y:S01]  /*0210*/  IMAD.WIDE R2, R2, 0x4, R6 ;  /* 0x0000000402027825 */ /* 0x002fe200078e0206 */
[----:B--2---:R-:W-:-:S05]  /*0220*/  I2FP.F32.U32 R9, R4 ;  /* 0x0000000400097245 */ /* 0x004fca0000201000 */
[----:B------:R-:W-:-:S05]  /*0230*/  FMUL R9, R9, R8 ;  /* 0x0000000809097220 */ /* 0x000fca0000400000 */
[----:B------:R-:W-:Y:S01]  /*0240*/  STG.E desc[UR10][R2.64], R9 ;  /* 0x0000000902007986 */ /* 0x000fe2000c10190a */
[----:B------:R-:W-:Y:S05]  /*0250*/  EXIT ;  /* 0x000000000000794d */ /* 0x000fea0003800000 */
        .weak           $__internal_0_$__cuda_sm20_rcp_rn_f32_slowpath
        .type           $__internal_0_$__cuda_sm20_rcp_rn_f32_slowpath,@function
        .size           $__internal_0_$__cuda_sm20_rcp_rn_f32_slowpath,(.L_x_71 - $__internal_0_$__cuda_sm20_rcp_rn_f32_slowpath)
$__internal_0_$__cuda_sm20_rcp_rn_f32_slowpath:
[----:B------:R-:W-:-:S05]  /*0260*/  IMAD.SHL.U32 R3, R0, 0x2, RZ ;  /* 0x0000000200037824 */ /* 0x000fca00078e00ff */
[----:B------:R-:W-:-:S04]  /*0270*/  SHF.R.U32.HI R3, RZ, 0x18, R3 ;  /* 0x00000018ff037819 */ /* 0x000fc80000011603 */
[----:B------:R-:W-:-:S13]  /*0280*/  ISETP.NE.U32.AND P0, PT, R3, RZ, PT ;  /* 0x000000ff0300720c */ /* 0x000fda0003f05070 */
[----:B------:R-:W-:Y:S05]  /*0290*/  @P0 BRA `(.L_x_2) ;  /* 0x00000000002c0947 */ /* 0x000fea0003800000 */
[----:B------:R-:W-:-:S05]  /*02a0*/  IMAD.SHL.U32 R3, R0, 0x2, RZ ;  /* 0x0000000200037824 */ /* 0x000fca00078e00ff */
[----:B------:R-:W-:-:S13]  /*02b0*/  ISETP.NE.AND P0, PT, R3, RZ, PT ;  /* 0x000000ff0300720c */ /* 0x000fda0003f05270 */
[----:B------:R2:W3:Y:S01]  /*02c0*/  @!P0 MUFU.RCP R3, R0 ;  /* 0x0000000000038308 */ /* 0x0004e20000001000 */
[----:B------:R-:W-:Y:S05]  /*02d0*/  @!P0 BRA `(.L_x_3) ;  /* 0x0000000000a48947 */ /* 0x000fea0003800000 */
[----:B------:R-:W-:-:S04]  /*02e0*/  FFMA R5, R0, 1.84467440737095516160e+19, RZ ;  /* 0x5f80000000057823 */ /* 0x000fc800000000ff */
[----:B--2---:R-:W3:Y:S02]  /*02f0*/  MUFU.RCP R0, R5 ;  /* 0x0000000500007308 */ /* 0x004ee40000001000 */
[----:B---3--:R-:W-:-:S04]  /*0300*/  FFMA R3, R5, R0, -1 ;  /* 0xbf80000005037423 */ /* 0x008fc80000000000 */
[----:B------:R-:W-:-:S04]  /*0310*/  FADD.FTZ R3, -R3, -RZ ;  /* 0x800000ff03037221 */ /* 0x000fc80000010100 */
[----:B------:R-:W-:-:S04]  /*0320*/  FFMA R0, R0, R3, R0 ;  /* 0x0000000300007223 */ /* 0x000fc80000000000 */
[----:B------:R-:W-:Y:S01]  /*0330*/  FFMA R3, R0, 1.84467440737095516160e+19, RZ ;  /* 0x5f80000000037823 */ /* 0x000fe200000000ff */
[----:B------:R-:W-:Y:S06]  /*0340*/  BRA `(.L_x_3) ;  /* 0x0000000000887947 */ /* 0x000fec0003800000 */
.L_x_2:
[----:B------:R-:W-:-:S05]  /*0350*/  VIADD R5, R3, 0xffffff03 ;  /* 0xffffff0303057836 */ /* 0x000fca0000000000 */
[----:B------:R-:W-:-:S13]  /*0360*/  ISETP.GT.U32.AND P0, PT, R5, 0x1, PT ;  /* 0x000000010500780c */ /* 0x000fda0003f04070 */
[----:B------:R-:W-:Y:S05]  /*0370*/  @P0 BRA `(.L_x_4) ;  /* 0x0000000000780947 */ /* 0x000fea0003800000 */
[----:B------:R-:W-:Y:S01]  /*0380*/  LOP3.LUT R6, R0, 0x7fffff, RZ, 0xc0, !PT ;  /* 0x007fffff00067812 */ /* 0x000fe200078ec0ff */
[----:B------:R-:W-:Y:S02]  /*0390*/  HFMA2 R10, -RZ, RZ, 0, 1.78813934326171875e-07 ;  /* 0x00000003ff0a7431 */ /* 0x000fe400000001ff */
[----:B------:R-:W-:Y:S01]  /*03a0*/  VIADD R3, R3, 0xffffff04 ;  /* 0xffffff0403037836 */ /* 0x000fe20000000000 */
[----:B------:R-:W-:-:S04]  /*03b0*/  LOP3.LUT R6, R6, 0x3f800000, RZ, 0xfc, !PT ;  /* 0x3f80000006067812 */ /* 0x000fc800078efcff */
[----:B------:R-:W0:Y:S01]  /*03c0*/  MUFU.RCP R7, R6 ;  /* 0x0000000600077308 */ /* 0x000e220000001000 */
[----:B------:R-:W-:Y:S01]  /*03d0*/  SHF.L.U32 R11, R10, R5, RZ ;  /* 0x000000050a0b7219 */ /* 0x000fe200000006ff */
[----:B0-----:R-:W-:-:S04]  /*03e0*/  FFMA R8, R6, R7, -1 ;  /* 0xbf80000006087423 */ /* 0x001fc80000000007 */
[----:B------:R-:W-:-:S04]  /*03f0*/  FADD.FTZ R8, -R8, -RZ ;  /* 0x800000ff08087221 */ /* 0x000fc80000010100 */
[CCC-:B------:R-:W-:Y:S01]  /*0400*/  FFMA.RM R9, R7.reuse, R8.reuse, R7.reuse ;  /* 0x0000000807097223 */ /* 0x1c0fe20000004007 */
[----:B------:R-:W-:-:S04]  /*0410*/  FFMA.RP R8, R7, R8, R7 ;  /* 0x0000000807087223 */ /* 0x000fc80000008007 */
[C---:B------:R-:W-:Y:S02]  /*0420*/  LOP3.LUT R7, R9.reuse, 0x7fffff, RZ, 0xc0, !PT ;  /* 0x007fffff09077812 */ /* 0x040fe400078ec0ff */
[----:B------:R-:W-:Y:S02]  /*0430*/  FSETP.NEU.FTZ.AND P0, PT, R9, R8, PT ;  /* 0x000000080900720b */ /* 0x000fe40003f1d000 */
[----:B------:R-:W-:Y:S02]  /*0440*/  LOP3.LUT R8, R7, 0x800000, RZ, 0xfc, !PT ;  /* 0x0080000007087812 */ /* 0x000fe400078efcff */
[----:B------:R-:W-:Y:S02]  /*0450*/  SEL R7, RZ, 0xffffffff, !P0 ;  /* 0xffffffffff077807 */ /* 0x000fe40004000000 */
[----:B------:R-:W-:Y:S02]  /*0460*/  LOP3.LUT R6, R11, R8, RZ, 0xc0, !PT ;  /* 0x000000080b067212 */ /* 0x000fe400078ec0ff */
[----:B------:R-:W-:Y:S01]  /*0470*/  SHF.R.U32.HI R3, RZ, R3, R8 ;  /* 0x00000003ff037219 */ /* 0x000fe20000011608 */
[----:B------:R-:W-:Y:S01]  /*0480*/  IMAD.MOV R7, RZ, RZ, -R7 ;  /* 0x000000ffff077224 */ /* 0x000fe200078e0a07 */
[----:B------:R-:W-:-:S04]  /*0490*/  SHF.R.U32.HI R6, RZ, R5, R6 ;  /* 0x00000005ff067219 */ /* 0x000fc80000011606 */
[----:B------:R-:W-:Y:S02]  /*04a0*/  LOP3.LUT P1, RZ, R7, R5, R8, 0xf8, !PT ;  /* 0x0000000507ff7212 */ /* 0x000fe4000782f808 */
[C---:B------:R-:W-:Y:S02]  /*04b0*/  LOP3.LUT P0, RZ, R6.reuse, 0x1, RZ, 0xc0, !PT ;  /* 0x0000000106ff7812 */ /* 0x040fe4000780c0ff */
[----:B------:R-:W-:-:S04]  /*04c0*/  LOP3.LUT P2, RZ, R6, 0x2, RZ, 0xc0, !PT ;  /* 0x0000000206ff7812 */ /* 0x000fc8000784c0ff */
[----:B------:R-:W-:Y:S02]  /*04d0*/  PLOP3.LUT P0, PT, P0, P1, P2, 0xe0, 0x0 ;  /* 0x000000000000781c */ /* 0x000fe40000703c20 */
[----:B------:R-:W-:Y:S02]  /*04e0*/  LOP3.LUT P1, RZ, R0, 0x7fffff, RZ, 0xc0, !PT ;  /* 0x007fffff00ff7812 */ /* 0x000fe4000782c0ff */
[----:B------:R-:W-:-:S05]  /*04f0*/  SEL R5, RZ, 0x1, !P0 ;  /* 0x00000001ff057807 */ /* 0x000fca0004000000 */
[----:B------:R-:W-:-:S05]  /*0500*/  IMAD.MOV R5, RZ, RZ, -R5 ;  /* 0x000000ffff057224 */ /* 0x000fca00078e0a05 */
[----:B------:R-:W-:-:S13]  /*0510*/  ISETP.GE.AND P0, PT, R5, RZ, PT ;  /* 0x000000ff0500720c */ /* 0x000fda0003f06270 */
[----:B------:R-:W-:-:S05]  /*0520*/  @!P0 IADD3 R3, PT, PT, R3, 0x1, RZ ;  /* 0x0000000103038810 */ /* 0x000fca0007ffe0ff */
[----:B------:R-:W-:-:S05]  /*0530*/  @!P1 IMAD.SHL.U32 R3, R3, 0x2, RZ ;  /* 0x0000000203039824 */ /* 0x000fca00078e00ff */
[----:B------:R-:W-:Y:S01]  /*0540*/  LOP3.LUT R3, R3, 0x80000000, R0, 0xf8, !PT ;  /* 0x8000000003037812 */ /* 0x000fe200078ef800 */
[----:B------:R-:W-:Y:S06]  /*0550*/  BRA `(.L_x_3) ;  /* 0x0000000000047947 */ /* 0x000fec0003800000 */
.L_x_4:
[----:B------:R0:W1:Y:S02]  /*0560*/  MUFU.RCP R3, R0 ;  /* 0x0000000000037308 */ /* 0x0000640000001000 */
.L_x_3:
[----:B------:R-:W-:-:S04]  /*0570*/  IMAD.MOV.U32 R5, RZ, RZ, 0x0 ;  /* 0x00000000ff057424 */ /* 0x000fc800078e00ff */
[----:B0123--:R-:W-:Y:S05]  /*0580*/  RET.REL.NODEC R4 `(normalize_cdf) ;  /* 0xfffffff8049c7950 */ /* 0x00ffea0003c3ffff */
.L_x_5:
[----:B------:R-:W-:-:S00]  /*0590*/  BRA `(.L_x_5) ;  /* 0xfffffffc00fc7947 */ /* 0x000fc0000383ffff */
[----:B------:R-:W-:-:S00]  /*05a0*/  NOP ;  /* 0x0000000000007918 */ /* 0x000fc00000000000 */
        /* <DEDUP_REMOVED lines=13> */
.L_x_71:


//--------------------- .text.recombineChannels   --------------------------
	.section	.text.recombineChannels,"ax",@progbits
	.align	128
        .global         recombineChannels
        .type           recombineChannels,@function
        .size           recombineChannels,(.L_x_76 - recombineChannels)
        .other          recombineChannels,@"STO_CUDA_ENTRY STV_DEFAULT"
recombineChannels:
.text.recombineChannels:
[----:B------:R-:W-:Y:S01]  /*0000*/  LDC R1, c[0x0][0x37c] ;  /* 0x0000df00ff017b82 */ /* 0x000fe20000000800 */
[----:B------:R-:W0:Y:S07]  /*0010*/  S2R R2, SR_TID.Y ;  /* 0x0000000000027919 */ /* 0x000e2e0000002200 */
[----:B------:R-:W1:Y:S01]  /*0020*/  LDC R0, c[0x0][0x360] ;  /* 0x0000d800ff007b82 */ /* 0x000e620000000800 */
[----:B------:R-:W2:Y:S01]  /*0030*/  LDCU.64 UR6, c[0x0][0x3a0] ;  /* 0x00007400ff0677ac */ /* 0x000ea20008000a00 */
[----:B------:R-:W1:Y:S06]  /*0040*/  S2R R5, SR_TID.X ;  /* 0x0000000000057919 */ /* 0x000e6c0000002100 */
[----:B------:R-:W0:Y:S08]  /*0050*/  S2UR UR5, SR_CTAID.Y ;  /* 0x00000000000579c3 */ /* 0x000e300000002600 */
[----:B------:R-:W0:Y:S08]  /*0060*/  LDC R3, c[0x0][0x364] ;  /* 0x0000d900ff037b82 */ /* 0x000e300000000800 */
[----:B------:R-:W1:Y:S01]  /*0070*/  S2UR UR4, SR_CTAID.X ;  /* 0x00000000000479c3 */ /* 0x000e620000002500 */
[----:B0-----:R-:W-:-:S05]  /*0080*/  IMAD R3, R3, UR5, R2 ;  /* 0x0000000503037c24 */ /* 0x001fca000f8e0202 */
[----:B--2---:R-:W-:Y:S01]  /*0090*/  ISETP.GE.AND P0, PT, R3, UR6, PT ;  /* 0x0000000603007c0c */ /* 0x004fe2000bf06270 */
[----:B-1----:R-:W-:-:S04]  /*00a0*/  IMAD R0, R0, UR4, R5 ;  /* 0x0000000400007c24 */ /* 0x002fc8000f8e0205 */
[----:B------:R-:W-:Y:S01]  /*00b0*/  IMAD R11, R3, UR7, R0 ;  /* 0x00000007030b7c24 */ /* 0x000fe2000f8e0200 */
[----:B------:R-:W-:-:S13]  /*00c0*/  ISETP.GE.OR P0, PT, R0, UR7, P0 ;  /* 0x0000000700007c0c */ /* 0x000fda0008706670 */
[----:B------:R-:W-:Y:S05]  /*00d0*/  @P0 EXIT ;  /* 0x000000000000094d */ /* 0x000fea0003800000 */
[----:B------:R-:W0:Y:S01]  /*00e0*/  LDC.64 R4, c[0x0][0x388] ;  /* 0x0000e200ff047b82 */ /* 0x000e220000000a00 */
[----:B------:R-:W1:Y:S07]  /*00f0*/  LDCU.64 UR4, c[0x0][0x358] ;  /* 0x00006b00ff0477ac */ /* 0x000e6e0008000a00 */
[----:B------:R-:W2:Y:S08]  /*0100*/  LDC.64 R6, c[0x0][0x390] ;  /* 0x0000e400ff067b82 */ /* 0x000eb00000000a00 */
[----:B------:R-:W3:Y:S01]  /*0110*/  LDC.64 R2, c[0x0][0x380] ;  /* 0x0000e000ff027b82 */ /* 0x000ee20000000a00 */
[----:B0-----:R-:W-:-:S07]  /*0120*/  IMAD.WIDE R4, R11, 0x4, R4 ;  /* 0x000000040b047825 */ /* 0x001fce00078e0204 */
[----:B------:R-:W0:Y:S01]  /*0130*/  LDC.64 R8, c[0x0][0x398] ;  /* 0x0000e600ff087b82 */ /* 0x000e220000000a00 */
[----:B-1----:R-:W4:Y:S01]  /*0140*/  LDG.E R4, desc[UR4][R4.64] ;  /* 0x0000000404047981 */ /* 0x002f22000c1e1900 */
[----:B--2---:R-:W-:-:S06]  /*0150*/  IMAD.WIDE R6, R11, 0x4, R6 ;  /* 0x000000040b067825 */ /* 0x004fcc00078e0206 */
[----:B------:R-:W2:Y:S01]  /*0160*/  LDG.E R6, desc[UR4][R6.64] ;  /* 0x0000000406067981 */ /* 0x000ea2000c1e1900 */
[----:B---3--:R-:W-:-:S05]  /*0170*/  IMAD.WIDE R2, R11, 0x4, R2 ;  /* 0x000000040b027825 */ /* 0x008fca00078e0202 */
[----:B------:R0:W3:Y:S01]  /*0180*/  LDG.E R0, desc[UR4][R2.64] ;  /* 0x0000000402007981 */ /* 0x0000e2000c1e1900 */
[----:B------:R-:W-:Y:S02]  /*0190*/  UMOV UR6, 0x3340 ;  /* 0x0000334000067882 */ /* 0x000fe40000000000 */
[----:B------:R-:W-:Y:S01]  /*01a0*/  MOV R15, UR6 ;  /* 0x00000006000f7c02 */ /* 0x000fe20008000f00 */
[----:B0-----:R-:W-:Y:S01]  /*01b0*/  IMAD.WIDE R2, R11, 0x4, R8 ;  /* 0x000000040b027825 */ /* 0x001fe200078e0208 */
[----:B----4-:R-:W-:Y:S08]  /*01c0*/  F2I.U32.TRUNC.NTZ R13, R4 ;  /* 0x00000004000d7305 */ /* 0x010ff0000020f000 */
[----:B--2---:R-:W0:Y:S08]  /*01d0*/  F2I.U32.TRUNC.NTZ R10, R6 ;  /* 0x00000006000a7305 */ /* 0x004e30000020f000 */
[----:B---3--:R-:W1:Y:S01]  /*01e0*/  F2I.U32.TRUNC.NTZ R0, R0 ;  /* 0x0000000000007305 */ /* 0x008e62000020f000 */
[----:B0-----:R-:W-:-:S02]  /*01f0*/  PRMT R10, R10, R15, 0xffff ;  /* 0x0000ffff0a0a7416 */ /* 0x001fc4000000000f */
[----:B-1----:R-:W-:-:S04]  /*0200*/  PRMT R13, R0, 0x3340, R13 ;  /* 0x00003340000d7816 */ /* 0x002fc8000000000d */
[----:B------:R-:W-:-:S05]  /*0210*/  PRMT R13, R13, 0x5410, R10 ;  /* 0x000054100d0d7816 */ /* 0x000fca000000000a */
[----:B------:R-:W-:Y:S01]  /*0220*/  STG.E desc[UR4][R2.64], R13 ;  /* 0x0000000d02007986 */ /* 0x000fe2000c101904 */
[----:B------:R-:W-:Y:S05]  /*0230*/  EXIT ;  /* 0x000000000000794d */ /* 0x000fea0003800000 */
.L_x_6:
        /* <DEDUP_REMOVED lines=12> */
.L_x_76:


//--------------------- .text.tonemap             --------------------------
	.section	.text.tonemap,"ax",@progbits
	.align	128
        .global         tonemap
        .type           tonemap,@function
        .size           tonemap,(.L_x_72 - tonemap)
        .other          tonemap,@"STO_CUDA_ENTRY STV_DEFAULT"
tonemap:
.text.tonemap:
        /* <DEDUP_REMOVED lines=10> */
[----:B-1----:R-:W-:-:S05]  /*00a0*/  IMAD R4, R4, UR4, R5 ;  /* 0x0000000404047c24 */ /* 0x002fca000f8e0205 */
[----:B------:R-:W-:Y:S01]  /*00b0*/  ISETP.GE.OR P0, PT, R4, UR7, P0 ;  /* 0x0000000704007c0c */ /* 0x000fe20008706670 */
[----:B------:R-:W-:-:S12]  /*00c0*/  IMAD R4, R3, UR7, R4 ;  /* 0x0000000703047c24 */ /* 0x000fd8000f8e0204 */
[----:B------:R-:W-:Y:S05]  /*00d0*/  @P0 EXIT ;  /* 0x000000000000094d */ /* 0x000fea0003800000 */
[----:B------:R-:W0:Y:S01]  /*00e0*/  LDC.64 R2, c[0x0][0x390] ;  /* 0x0000e400ff027b82 */ /* 0x000e220000000a00 */
[----:B------:R-:W1:Y:S01]  /*00f0*/  LDCU.64 UR4, c[0x0][0x358] ;  /* 0x00006b00ff0477ac */ /* 0x000e620008000a00 */
[----:B------:R-:W2:Y:S06]  /*0100*/  LDCU UR6, c[0x0][0x3b8] ;  /* 0x00007700ff0677ac */ /* 0x000eac0008000800 */
[----:B------:R-:W3:Y:S08]  /*0110*/  LDC.64 R6, c[0x0][0x388] ;  /* 0x0000e200ff067b82 */ /* 0x000ef00000000a00 */
[----:B------:R-:W4:Y:S01]  /*0120*/  LDC.64 R8, c[0x0][0x380] ;  /* 0x0000e000ff087b82 */ /* 0x000f220000000a00 */
[----:B0-----:R-:W-:-:S07]  /*0130*/  IMAD.WIDE R2, R4, 0x4, R2 ;  /* 0x0000000404027825 */ /* 0x001fce00078e0202 */
[----:B------:R-:W0:Y:S01]  /*0140*/  LDC.64 R14, c[0x0][0x3c0] ;  /* 0x0000f000ff0e7b82 */ /* 0x000e220000000a00 */
[----:B-1----:R-:W2:Y:S01]  /*0150*/  LDG.E R2, desc[UR4][R2.64] ;  /* 0x0000000402027981 */ /* 0x002ea2000c1e1900 */
[----:B---3--:R-:W-:-:S06]  /*0160*/  IMAD.WIDE R6, R4, 0x4, R6 ;  /* 0x0000000404067825 */ /* 0x008fcc00078e0206 */
[----:B------:R1:W5:Y:S01]  /*0170*/  LDG.E R7, desc[UR4][R6.64] ;  /* 0x0000000406077981 */ /* 0x000362000c1e1900 */
[----:B----4-:R-:W-:-:S05]  /*0180*/  IMAD.WIDE R8, R4, 0x4, R8 ;  /* 0x0000000404087825 */ /* 0x010fca00078e0208 */
[----:B------:R1:W5:Y:S01]  /*0190*/  LDG.E R5, desc[UR4][R8.64] ;  /* 0x0000000408057981 */ /* 0x000362000c1e1900 */
[----:B0-----:R-:W0:Y:S01]  /*01a0*/  MUFU.RCP R13, R14 ;  /* 0x0000000e000d7308 */ /* 0x001e220000001000 */
[----:B------:R-:W-:Y:S01]  /*01b0*/  I2FP.F32.S32 R0, R15 ;  /* 0x0000000f00007245 */ /* 0x000fe20000201400 */
[----:B------:R-:W-:Y:S01]  /*01c0*/  BSSY.RECONVERGENT B0, `(.L_x_7) ;  /* 0x000000f000007945 */ /* 0x000fe20003800200 */
[----:B0-----:R-:W-:-:S04]  /*01d0*/  FFMA R10, R13, -R14, 1 ;  /* 0x3f8000000d0a7423 */ /* 0x001fc8000000080e */
[----:B------:R-:W-:Y:S01]  /*01e0*/  FFMA R10, R13, R10, R13 ;  /* 0x0000000a0d0a7223 */ /* 0x000fe2000000000d */
[----:B--2---:R-:W-:-:S04]  /*01f0*/  FADD R11, R2, -UR6 ;  /* 0x80000006020b7e21 */ /* 0x004fc80008000000 */
[----:B------:R-:W-:-:S04]  /*0200*/  FMUL R3, R0, R11 ;  /* 0x0000000b00037220 */ /* 0x000fc80000400000 */
[----:B------:R-:W0:Y:S01]  /*0210*/  FCHK P0, R3, R14 ;  /* 0x0000000e03007302 */ /* 0x000e220000000000 */
[----:B------:R-:W-:-:S04]  /*0220*/  FFMA R11, R3, R10, RZ ;  /* 0x0000000a030b7223 */ /* 0x000fc800000000ff */
[----:B------:R-:W-:-:S04]  /*0230*/  FFMA R0, R11, -R14, R3 ;  /* 0x8000000e0b007223 */ /* 0x000fc80000000003 */
[----:B------:R-:W-:Y:S01]  /*0240*/  FFMA R10, R10, R0, R11 ;  /* 0x000000000a0a7223 */ /* 0x000fe2000000000b */
[----:B------:R-:W-:Y:S01]  /*0250*/  VIADD R0, R15, 0xffffffff ;  /* 0xffffffff0f007836 */ /* 0x000fe20000000000 */
[----:B01----:R-:W-:Y:S06]  /*0260*/  @!P0 BRA `(.L_x_8) ;  /* 0x0000000000108947 */ /* 0x003fec0003800000 */
[----:B------:R-:W0:Y:S01]  /*0270*/  LDCU UR6, c[0x0][0x3c0] ;  /* 0x00007800ff0677ac */ /* 0x000e220008000800 */
[----:B------:R-:W-:Y:S01]  /*0280*/  MOV R6, 0x2b0 ;  /* 0x000002b000067802 */ /* 0x000fe20000000f00 */
[----:B0-----:R-:W-:-:S07]  /*0290*/  IMAD.U32 R2, RZ, RZ, UR6 ;  /* 0x00000006ff027e24 */ /* 0x001fce000f8e00ff */
[----:B-----5:R-:W-:Y:S05]  /*02a0*/  CALL.REL.NOINC `($__internal_1_$__cuda_sm3x_div_rn_noftz_f32_slowpath) ;  /* 0x0000000000b07944 */ /* 0x020fea0003c00000 */
.L_x_8:
[----:B------:R-:W-:Y:S05]  /*02b0*/  BSYNC.RECONVERGENT B0 ;  /* 0x0000000000007941 */ /* 0x000fea0003800200 */
.L_x_7:
[----:B------:R-:W0:Y:S01]  /*02c0*/  LDC.64 R2, c[0x0][0x398] ;  /* 0x0000e600ff027b82 */ /* 0x000e220000000a00 */
[----:B------:R-:W1:Y:S02]  /*02d0*/  F2I.TRUNC.NTZ R9, R10 ;  /* 0x0000000a00097305 */ /* 0x000e64000020f100 */
[----:B-1----:R-:W-:-:S05]  /*02e0*/  VIMNMX R9, PT, PT, R0, R9, PT ;  /* 0x0000000900097248 */ /* 0x002fca0003fe0100 */
[----:B0-----:R-:W-:-:S05]  /*02f0*/  IMAD.WIDE R2, R9, 0x4, R2 ;  /* 0x0000000409027825 */ /* 0x001fca00078e0202 */
[----:B------:R-:W2:Y:S01]  /*0300*/  LDG.E R0, desc[UR4][R2.64] ;  /* 0x0000000402007981 */ /* 0x000ea2000c1e1900 */
[----:B-----5:R-:W0:Y:S01]  /*0310*/  MUFU.RCP R6, R7 ;  /* 0x0000000700067308 */ /* 0x020e220000001000 */
[----:B------:R-:W-:Y:S01]  /*0320*/  BSSY.RECONVERGENT B0, `(.L_x_9) ;  /* 0x000000d000007945 */ /* 0x000fe20003800200 */
[----:B0-----:R-:W-:-:S04]  /*0330*/  FFMA R9, -R7, R6, 1 ;  /* 0x3f80000007097423 */ /* 0x001fc80000000106 */
[----:B------:R-:W-:Y:S02]  /*0340*/  FFMA R9, R6, R9, R6 ;  /* 0x0000000906097223 */ /* 0x000fe40000000006 */
[----:B--2---:R-:W0:Y:S02]  /*0350*/  FCHK P0, R0, R7 ;  /* 0x0000000700007302 */ /* 0x004e240000000000 */
[----:B------:R-:W-:-:S04]  /*0360*/  FFMA R6, R0, R9, RZ ;  /* 0x0000000900067223 */ /* 0x000fc800000000ff */
[----:B------:R-:W-:-:S04]  /*0370*/  FFMA R8, -R7, R6, R0 ;  /* 0x0000000607087223 */ /* 0x000fc80000000100 */
[----:B------:R-:W-:Y:S01]  /*0380*/  FFMA R6, R9, R8, R6 ;  /* 0x0000000809067223 */ /* 0x000fe20000000006 */
[----:B0-----:R-:W-:Y:S06]  /*0390*/  @!P0 BRA `(.L_x_10) ;  /* 0x0000000000148947 */ /* 0x001fec0003800000 */
[----:B------:R-:W-:Y:S01]  /*03a0*/  MOV R3, R0 ;  /* 0x0000000000037202 */ /* 0x000fe20000000f00 */
[----:B------:R-:W-:Y:S01]  /*03b0*/  IMAD.MOV.U32 R2, RZ, RZ, R7 ;  /* 0x000000ffff027224 */ /* 0x000fe200078e0007 */
[----:B------:R-:W-:-:S07]  /*03c0*/  MOV R6, 0x3e0 ;  /* 0x000003e000067802 */ /* 0x000fce0000000f00 */
[----:B------:R-:W-:Y:S05]  /*03d0*/  CALL.REL.NOINC `($__internal_1_$__cuda_sm3x_div_rn_noftz_f32_slowpath) ;  /* 0x0000000000647944 */ /* 0x000fea0003c00000 */
[----:B------:R-:W-:-:S07]  /*03e0*/  MOV R6, R10 ;  /* 0x0000000a00067202 */ /* 0x000fce0000000f00 */
.L_x_10:
[----:B------:R-:W-:Y:S05]  /*03f0*/  BSYNC.RECONVERGENT B0 ;  /* 0x0000000000007941 */ /* 0x000fea0003800200 */
.L_x_9:
[----:B------:R-:W0:Y:S01]  /*0400*/  LDC.64 R10, c[0x0][0x3a0] ;  /* 0x0000e800ff0a7b82 */ /* 0x000e220000000a00 */
[C---:B------:R-:W-:Y:S01]  /*0410*/  FADD R12, -R5.reuse, 1 ;  /* 0x3f800000050c7421 */ /* 0x040fe20000000100 */
[-C--:B------:R-:W-:Y:S01]  /*0420*/  FMUL R5, R5, R6.reuse ;  /* 0x0000000605057220 */ /* 0x080fe20000400000 */
[C---:B------:R-:W-:Y:S02]  /*0430*/  FMUL R14, R0.reuse, -0.20399999618530273438 ;  /* 0xbe50e560000e7820 */ /* 0x040fe40000400000 */
[----:B------:R-:W-:Y:S01]  /*0440*/  FADD R7, -R7, R12 ;  /* 0x0000000c07077221 */ /* 0x000fe20000000100 */
[C---:B------:R-:W-:Y:S01]  /*0450*/  FMUL R12, R0.reuse, -1.5371999740600585938 ;  /* 0xbfc4c2f8000c7820 */ /* 0x040fe20000400000 */
[----:B------:R-:W-:Y:S01]  /*0460*/  FMUL R13, R5, -0.9689000248908996582 ;  /* 0xbf7809d5050d7820 */ /* 0x000fe20000400000 */
[----:B------:R-:W1:Y:S01]  /*0470*/  LDC.64 R8, c[0x0][0x3a8] ;  /* 0x0000ea00ff087b82 */ /* 0x000e620000000a00 */
[----:B------:R-:W-:Y:S01]  /*0480*/  FMUL R7, R7, R6 ;  /* 0x0000000607077220 */ /* 0x000fe20000400000 */
[C---:B------:R-:W-:Y:S01]  /*0490*/  FFMA R12, R5.reuse, 3.2406001091003417969, R12 ;  /* 0x404f65fe050c7823 */ /* 0x040fe2000000000c */
[----:B------:R-:W-:Y:S01]  /*04a0*/  FFMA R0, R0, 1.875800013542175293, R13 ;  /* 0x3ff01a3700007823 */ /* 0x000fe2000000000d */
[----:B------:R-:W-:-:S02]  /*04b0*/  FFMA R14, R5, 0.055700000375509262085, R14 ;  /* 0x3d6425af050e7823 */ /* 0x000fc4000000000e */
[C---:B------:R-:W-:Y:S01]  /*04c0*/  FFMA R5, R7.reuse, -0.498600006103515625, R12 ;  /* 0xbeff488007057823 */ /* 0x040fe2000000000c */
[C---:B------:R-:W-:Y:S01]  /*04d0*/  FFMA R13, R7.reuse, 0.041499998420476913452, R0 ;  /* 0x3d29fbe7070d7823 */ /* 0x040fe20000000000 */
[----:B------:R-:W2:Y:S01]  /*04e0*/  LDC.64 R2, c[0x0][0x3b0] ;  /* 0x0000ec00ff027b82 */ /* 0x000ea20000000a00 */
[----:B------:R-:W-:Y:S01]  /*04f0*/  FFMA R7, R7, 1.0570000410079956055, R14 ;  /* 0x3f874bc707077823 */ /* 0x000fe2000000000e */
[----:B0-----:R-:W-:-:S05]  /*0500*/  IMAD.WIDE R10, R4, 0x4, R10 ;  /* 0x00000004040a7825 */ /* 0x001fca00078e020a */
[----:B------:R-:W-:Y:S01]  /*0510*/  STG.E desc[UR4][R10.64], R5 ;  /* 0x000000050a007986 */ /* 0x000fe2000c101904 */
[----:B-1----:R-:W-:-:S05]  /*0520*/  IMAD.WIDE R8, R4, 0x4, R8 ;  /* 0x0000000404087825 */ /* 0x002fca00078e0208 */
[----:B------:R-:W-:Y:S01]  /*0530*/  STG.E desc[UR4][R8.64], R13 ;  /* 0x0000000d08007986 */ /* 0x000fe2000c101904 */
[----:B--2---:R-:W-:-:S05]  /*0540*/  IMAD.WIDE R2, R4, 0x4, R2 ;  /* 0x0000000404027825 */ /* 0x004fca00078e0202 */
[----:B------:R-:W-:Y:S01]  /*0550*/  STG.E desc[UR4][R2.64], R7 ;  /* 0x0000000702007986 */ /* 0x000fe2000c101904 */
[----:B------:R-:W-:Y:S05]  /*0560*/  EXIT ;  /* 0x000000000000794d */ /* 0x000fea0003800000 */
        .weak           $__internal_1_$__cuda_sm3x_div_rn_noftz_f32_slowpath
        .type           $__internal_1_$__cuda_sm3x_div_rn_noftz_f32_slowpath,@function
        .size           $__internal_1_$__cuda_sm3x_div_rn_noftz_f32_slowpath,(.L_x_72 - $__internal_1_$__cuda_sm3x_div_rn_noftz_f32_slowpath)
$__internal_1_$__cuda_sm3x_div_rn_noftz_f32_slowpath:
[----:B------:R-:W-:Y:S01]  /*0570*/  SHF.R.U32.HI R9, RZ, 0x17, R2 ;  /* 0x00000017ff097819 */ /* 0x000fe20000011602 */
[----:B------:R-:W-:Y:S01]  /*0580*/  BSSY.RECONVERGENT B1, `(.L_x_11) ;  /* 0x0000062000017945 */ /* 0x000fe20003800200 */
[----:B------:R-:W-:Y:S02]  /*0590*/  SHF.R.U32.HI R8, RZ, 0x17, R3 ;  /* 0x00000017ff087819 */ /* 0x000fe40000011603 */
[----:B------:R-:W-:Y:S02]  /*05a0*/  LOP3.LUT R15, R9, 0xff, RZ, 0xc0, !PT ;  /* 0x000000ff090f7812 */ /* 0x000fe400078ec0ff */
[----:B------:R-:W-:-:S03]  /*05b0*/  LOP3.LUT R10, R8, 0xff, RZ, 0xc0, !PT ;  /* 0x000000ff080a7812 */ /* 0x000fc600078ec0ff */
[----:B------:R-:W-:Y:S01]  /*05c0*/  VIADD R11, R15, 0xffffffff ;  /* 0xffffffff0f0b7836 */ /* 0x000fe20000000000 */
[----:B------:R-:W-:-:S04]  /*05d0*/  IADD3 R9, PT, PT, R10, -0x1, RZ ;  /* 0xffffffff0a097810 */ /* 0x000fc80007ffe0ff */
[----:B------:R-:W-:-:S04]  /*05e0*/  ISETP.GT.U32.AND P0, PT, R11, 0xfd, PT ;  /* 0x000000fd0b00780c */ /* 0x000fc80003f04070 */
[----:B------:R-:W-:-:S13]  /*05f0*/  ISETP.GT.U32.OR P0, PT, R9, 0xfd, P0 ;  /* 0x000000fd0900780c */ /* 0x000fda0000704470 */
[----:B------:R-:W-:Y:S01]  /*0600*/  @!P0 IMAD.MOV.U32 R8, RZ, RZ, RZ ;  /* 0x000000ffff088224 */ /* 0x000fe200078e00ff */
[----:B------:R-:W-:Y:S06]  /*0610*/  @!P0 BRA `(.L_x_12) ;  /* 0x00000000005c8947 */ /* 0x000fec0003800000 */
[----:B------:R-:W-:Y:S02]  /*0620*/  FSETP.GTU.FTZ.AND P0, PT, |R3|, +INF , PT ;  /* 0x7f8000000300780b */ /* 0x000fe40003f1c200 */
[----:B------:R-:W-:-:S04]  /*0630*/  FSETP.GTU.FTZ.AND P1, PT, |R2|, +INF , PT ;  /* 0x7f8000000200780b */ /* 0x000fc80003f3c200 */
[----:B------:R-:W-:-:S13]  /*0640*/  PLOP3.LUT P0, PT, P0, P1, PT, 0xf8, 0x8f ;  /* 0x00000000008f781c */ /* 0x000fda0000703f70 */
[----:B------:R-:W-:Y:S05]  /*0650*/  @P0 BRA `(.L_x_13) ;  /* 0x00000004004c0947 */ /* 0x000fea0003800000 */
[----:B------:R-:W-:-:S13]  /*0660*/  LOP3.LUT P0, RZ, R2, 0x7fffffff, R3, 0xc8, !PT ;  /* 0x7fffffff02ff7812 */ /* 0x000fda000780c803 */
[----:B------:R-:W-:Y:S05]  /*0670*/  @!P0 BRA `(.L_x_14) ;  /* 0x00000004003c8947 */ /* 0x000fea0003800000 */
[C---:B------:R-:W-:Y:S02]  /*0680*/  FSETP.NEU.FTZ.AND P2, PT, |R3|.reuse, +INF , PT ;  /* 0x7f8000000300780b */ /* 0x040fe40003f5d200 */
[----:B------:R-:W-:Y:S02]  /*0690*/  FSETP.NEU.FTZ.AND P1, PT, |R2|, +INF , PT ;  /* 0x7f8000000200780b */ /* 0x000fe40003f3d200 */
[----:B------:R-:W-:-:S11]  /*06a0*/  FSETP.NEU.FTZ.AND P0, PT, |R3|, +INF , PT ;  /* 0x7f8000000300780b */ /* 0x000fd60003f1d200 */
[----:B------:R-:W-:Y:S05]  /*06b0*/  @!P1 BRA !P2, `(.L_x_14) ;  /* 0x00000004002c9947 */ /* 0x000fea0005000000 */
[----:B------:R-:W-:-:S04]  /*06c0*/  LOP3.LUT P2, RZ, R3, 0x7fffffff, RZ, 0xc0, !PT ;  /* 0x7fffffff03ff7812 */ /* 0x000fc8000784c0ff */
[----:B------:R-:W-:-:S13]  /*06d0*/  PLOP3.LUT P1, PT, P1, P2, PT, 0x2f, 0xf2 ;  /* 0x0000000000f2781c */ /* 0x000fda0000f24577 */
[----:B------:R-:W-:Y:S05]  /*06e0*/  @P1 BRA `(.L_x_15) ;  /* 0x0000000400181947 */ /* 0x000fea0003800000 */
[----:B------:R-:W-:-:S04]  /*06f0*/  LOP3.LUT P1, RZ, R2, 0x7fffffff, RZ, 0xc0, !PT ;  /* 0x7fffffff02ff7812 */ /* 0x000fc8000782c0ff */
[----:B------:R-:W-:-:S13]  /*0700*/  PLOP3.LUT P0, PT, P0, P1, PT, 0x2f, 0xf2 ;  /* 0x0000000000f2781c */ /* 0x000fda0000702577 */
[----:B------:R-:W-:Y:S05]  /*0710*/  @P0 BRA `(.L_x_16) ;  /* 0x0000000400000947 */ /* 0x000fea0003800000 */
[----:B------:R-:W-:Y:S02]  /*0720*/  ISETP.GE.AND P0, PT, R9, RZ, PT ;  /* 0x000000ff0900720c */ /* 0x000fe40003f06270 */
[----:B------:R-:W-:-:S11]  /*0730*/  ISETP.GE.AND P1, PT, R11, RZ, PT ;  /* 0x000000ff0b00720c */ /* 0x000fd60003f26270 */
[----:B------:R-:W-:Y:S01]  /*0740*/  @P0 MOV R8, RZ ;  /* 0x000000ff00080202 */ /* 0x000fe20000000f00 */
[----:B------:R-:W-:Y:S02]  /*0750*/  @!P0 IMAD.MOV.U32 R8, RZ, RZ, -0x40 ;  /* 0xffffffc0ff088424 */ /* 0x000fe400078e00ff */
[----:B------:R-:W-:Y:S01]  /*0760*/  @!P0 FFMA R3, R3, 1.84467440737095516160e+19, RZ ;  /* 0x5f80000003038823 */ /* 0x000fe200000000ff */
[----:B------:R-:W-:Y:S02]  /*0770*/  @!P1 FFMA R2, R2, 1.84467440737095516160e+19, RZ ;  /* 0x5f80000002029823 */ /* 0x000fe400000000ff */
[----:B------:R-:W-:-:S07]  /*0780*/  @!P1 IADD3 R8, PT, PT, R8, 0x40, RZ ;  /* 0x0000004008089810 */ /* 0x000fce0007ffe0ff */
.L_x_12:
[----:B------:R-:W-:Y:S01]  /*0790*/  LEA R9, R15, 0xc0800000, 0x17 ;  /* 0xc08000000f097811 */ /* 0x000fe200078eb8ff */
[----:B------:R-:W-:Y:S01]  /*07a0*/  BSSY.RECONVERGENT B2, `(.L_x_17) ;  /* 0x0000036000027945 */ /* 0x000fe20003800200 */
[----:B------:R-:W-:-:S03]  /*07b0*/  IADD3 R10, PT, PT, R10, -0x7f, RZ ;  /* 0xffffff810a0a7810 */ /* 0x000fc60007ffe0ff */
[----:B------:R-:W-:Y:S02]  /*07c0*/  IMAD.IADD R9, R2, 0x1, -R9 ;  /* 0x0000000102097824 */ /* 0x000fe400078e0a09 */
[C---:B------:R-:W-:Y:S02]  /*07d0*/  IMAD R2, R10.reuse, -0x800000, R3 ;  /* 0xff8000000a027824 */ /* 0x040fe400078e0203 */
[----:B------:R0:W1:Y:S01]  /*07e0*/  MUFU.RCP R11, R9 ;  /* 0x00000009000b7308 */ /* 0x0000620000001000 */
[----:B------:R-:W-:Y:S01]  /*07f0*/  FADD.FTZ R13, -R9, -RZ ;  /* 0x800000ff090d7221 */ /* 0x000fe20000010100 */
[----:B0-----:R-:W-:-:S05]  /*0800*/  IADD3 R9, PT, PT, R10, 0x7f, -R15 ;  /* 0x0000007f0a097810 */ /* 0x001fca0007ffe80f */
[----:B------:R-:W-:Y:S02]  /*0810*/  IMAD.IADD R9, R9, 0x1, R8 ;  /* 0x0000000109097824 */ /* 0x000fe400078e0208 */
[----:B-1----:R-:W-:-:S04]  /*0820*/  FFMA R12, R11, R13, 1 ;  /* 0x3f8000000b0c7423 */ /* 0x002fc8000000000d */
[----:B------:R-:W-:-:S04]  /*0830*/  FFMA R14, R11, R12, R11 ;  /* 0x0000000c0b0e7223 */ /* 0x000fc8000000000b */
[----:B------:R-:W-:-:S04]  /*0840*/  FFMA R3, R2, R14, RZ ;  /* 0x0000000e02037223 */ /* 0x000fc800000000ff */
[----:B------:R-:W-:-:S04]  /*0850*/  FFMA R12, R13, R3, R2 ;  /* 0x000000030d0c7223 */ /* 0x000fc80000000002 */
[----:B------:R-:W-:-:S04]  /*0860*/  FFMA R11, R14, R12, R3 ;  /* 0x0000000c0e0b7223 */ /* 0x000fc80000000003 */
[----:B------:R-:W-:-:S04]  /*0870*/  FFMA R12, R13, R11, R2 ;  /* 0x0000000b0d0c7223 */ /* 0x000fc80000000002 */
[----:B------:R-:W-:-:S05]  /*0880*/  FFMA R2, R14, R12, R11 ;  /* 0x0000000c0e027223 */ /* 0x000fca000000000b */
[----:B------:R-:W-:-:S04]  /*0890*/  SHF.R.U32.HI R3, RZ, 0x17, R2 ;  /* 0x00000017ff037819 */ /* 0x000fc80000011602 */
[----:B------:R-:W-:-:S04]  /*08a0*/  LOP3.LUT R3, R3, 0xff, RZ, 0xc0, !PT ;  /* 0x000000ff03037812 */ /* 0x000fc800078ec0ff */
[----:B------:R-:W-:-:S05]  /*08b0*/  IADD3 R13, PT, PT, R3, R9, RZ ;  /* 0x00000009030d7210 */ /* 0x000fca0007ffe0ff */
[----:B------:R-:W-:-:S05]  /*08c0*/  VIADD R3, R13, 0xffffffff ;  /* 0xffffffff0d037836 */ /* 0x000fca0000000000 */
[----:B------:R-:W-:-:S13]  /*08d0*/  ISETP.GE.U32.AND P0, PT, R3, 0xfe, PT ;  /* 0x000000fe0300780c */ /* 0x000fda0003f06070 */
[----:B------:R-:W-:Y:S05]  /*08e0*/  @!P0 BRA `(.L_x_18) ;  /* 0x0000000000808947 */ /* 0x000fea0003800000 */
[----:B------:R-:W-:-:S13]  /*08f0*/  ISETP.GT.AND P0, PT, R13, 0xfe, PT ;  /* 0x000000fe0d00780c */ /* 0x000fda0003f04270 */
[----:B------:R-:W-:Y:S05]  /*0900*/  @P0 BRA `(.L_x_19) ;  /* 0x00000000006c0947 */ /* 0x000fea0003800000 */
[----:B------:R-:W-:-:S13]  /*0910*/  ISETP.GE.AND P0, PT, R13, 0x1, PT ;  /* 0x000000010d00780c */ /* 0x000fda0003f06270 */
[----:B------:R-:W-:Y:S05]  /*0920*/  @P0 BRA `(.L_x_20) ;  /* 0x0000000000740947 */ /* 0x000fea0003800000 */
[----:B------:R-:W-:Y:S02]  /*0930*/  ISETP.GE.AND P0, PT, R13, -0x18, PT ;  /* 0xffffffe80d00780c */ /* 0x000fe40003f06270 */
[----:B------:R-:W-:-:S11]  /*0940*/  LOP3.LUT R2, R2, 0x80000000, RZ, 0xc0, !PT ;  /* 0x8000000002027812 */ /* 0x000fd600078ec0ff */
[----:B------:R-:W-:Y:S05]  /*0950*/  @!P0 BRA `(.L_x_20) ;  /* 0x0000000000688947 */ /* 0x000fea0003800000 */
[CCC-:B------:R-:W-:Y:S01]  /*0960*/  FFMA.RZ R3, R14.reuse, R12.reuse, R11.reuse ;  /* 0x0000000c0e037223 */ /* 0x1c0fe2000000c00b */
[C---:B------:R-:W-:Y:S01]  /*0970*/  IADD3 R10, PT, PT, R13.reuse, 0x20, RZ ;  /* 0x000000200d0a7810 */ /* 0x040fe20007ffe0ff */
[CCC-:B------:R-:W-:Y:S01]  /*0980*/  FFMA.RM R8, R14.reuse, R12.reuse, R11.reuse ;  /* 0x0000000c0e087223 */ /* 0x1c0fe2000000400b */
[----:B------:R-:W-:Y:S02]  /*0990*/  ISETP.NE.AND P2, PT, R13, RZ, PT ;  /* 0x000000ff0d00720c */ /* 0x000fe40003f45270 */
[----:B------:R-:W-:Y:S01]  /*09a0*/  LOP3.LUT R9, R3, 0x7fffff, RZ, 0xc0, !PT ;  /* 0x007fffff03097812 */ /* 0x000fe200078ec0ff */
[----:B------:R-:W-:Y:S01]  /*09b0*/  FFMA.RP R3, R14, R12, R11 ;  /* 0x0000000c0e037223 */ /* 0x000fe2000000800b */
[----:B------:R-:W-:Y:S01]  /*09c0*/  IMAD.MOV R11, RZ, RZ, -R13 ;  /* 0x000000ffff0b7224 */ /* 0x000fe200078e0a0d */
[----:B------:R-:W-:Y:S02]  /*09d0*/  ISETP.NE.AND P1, PT, R13, RZ, PT ;  /* 0x000000ff0d00720c */ /* 0x000fe40003f25270 */
[----:B------:R-:W-:-:S02]  /*09e0*/  LOP3.LUT R9, R9, 0x800000, RZ, 0xfc, !PT ;  /* 0x0080000009097812 */ /* 0x000fc400078efcff */
[----:B------:R-:W-:Y:S02]  /*09f0*/  FSETP.NEU.FTZ.AND P0, PT, R3, R8, PT ;  /* 0x000000080300720b */ /* 0x000fe40003f1d000 */
[----:B------:R-:W-:Y:S02]  /*0a00*/  SHF.L.U32 R10, R9, R10, RZ ;  /* 0x0000000a090a7219 */ /* 0x000fe400000006ff */
[----:B------:R-:W-:Y:S02]  /*0a10*/  SEL R8, R11, RZ, P2 ;  /* 0x000000ff0b087207 */ /* 0x000fe40001000000 */
[----:B------:R-:W-:Y:S02]  /*0a20*/  ISETP.NE.AND P1, PT, R10, RZ, P1 ;  /* 0x000000ff0a00720c */ /* 0x000fe40000f25270 */
[----:B------:R-:W-:Y:S02]  /*0a30*/  SHF.R.U32.HI R8, RZ, R8, R9 ;  /* 0x00000008ff087219 */ /* 0x000fe40000011609 */
[----:B------:R-:W-:-:S02]  /*0a40*/  PLOP3.LUT P0, PT, P0, P1, PT, 0xf8, 0x8f ;  /* 0x00000000008f781c */ /* 0x000fc40000703f70 */
[----:B------:R-:W-:Y:S02]  /*0a50*/  SHF.R.U32.HI R10, RZ, 0x1, R8 ;  /* 0x00000001ff0a7819 */ /* 0x000fe40000011608 */
[----:B------:R-:W-:-:S04]  /*0a60*/  SEL R3, RZ, 0x1, !P0 ;  /* 0x00000001ff037807 */ /* 0x000fc80004000000 */
[----:B------:R-:W-:-:S04]  /*0a70*/  LOP3.LUT R3, R3, 0x1, R10, 0xf8, !PT ;  /* 0x0000000103037812 */ /* 0x000fc800078ef80a */
[----:B------:R-:W-:-:S04]  /*0a80*/  LOP3.LUT R3, R3, R8, RZ, 0xc0, !PT ;  /* 0x0000000803037212 */ /* 0x000fc800078ec0ff */
[----:B------:R-:W-:-:S04]  /*0a90*/  IADD3 R3, PT, PT, R10, R3, RZ ;  /* 0x000000030a037210 */ /* 0x000fc80007ffe0ff */
[----:B------:R-:W-:Y:S01]  /*0aa0*/  LOP3.LUT R2, R3, R2, RZ, 0xfc, !PT ;  /* 0x0000000203027212 */ /* 0x000fe200078efcff */
[----:B------:R-:W-:Y:S06]  /*0ab0*/  BRA `(.L_x_20) ;  /* 0x0000000000107947 */ /* 0x000fec0003800000 */
.L_x_19:
[----:B------:R-:W-:-:S04]  /*0ac0*/  LOP3.LUT R2, R2, 0x80000000, RZ, 0xc0, !PT ;  /* 0x8000000002027812 */ /* 0x000fc800078ec0ff */
[----:B------:R-:W-:Y:S01]  /*0ad0*/  LOP3.LUT R2, R2, 0x7f800000, RZ, 0xfc, !PT ;  /* 0x7f80000002027812 */ /* 0x000fe200078efcff */
[----:B------:R-:W-:Y:S06]  /*0ae0*/  BRA `(.L_x_20) ;  /* 0x0000000000047947 */ /* 0x000fec0003800000 */
.L_x_18:
[----:B------:R-:W-:-:S07]  /*0af0*/  IMAD R2, R9, 0x800000, R2 ;  /* 0x0080000009027824 */ /* 0x000fce00078e0202 */
.L_x_20:
[----:B------:R-:W-:Y:S05]  /*0b00*/  BSYNC.RECONVERGENT B2 ;  /* 0x0000000000027941 */ /* 0x000fea0003800200 */
.L_x_17:
[----:B------:R-:W-:Y:S05]  /*0b10*/  BRA `(.L_x_21) ;  /* 0x0000000000207947 */ /* 0x000fea0003800000 */
.L_x_16:
[----:B------:R-:W-:-:S04]  /*0b20*/  LOP3.LUT R2, R2, 0x80000000, R3, 0x48, !PT ;  /* 0x8000000002027812 */ /* 0x000fc800078e4803 */
[----:B------:R-:W-:Y:S01]  /*0b30*/  LOP3.LUT R2, R2, 0x7f800000, RZ, 0xfc, !PT ;  /* 0x7f80000002027812 */ /* 0x000fe200078efcff */
[----:B------:R-:W-:Y:S06]  /*0b40*/  BRA `(.L_x_21) ;  /* 0x0000000000147947 */ /* 0x000fec0003800000 */
.L_x_15:
[----:B------:R-:W-:Y:S01]  /*0b50*/  LOP3.LUT R2, R2, 0x80000000, R3, 0x48, !PT ;  /* 0x8000000002027812 */ /* 0x000fe200078e4803 */
[----:B------:R-:W-:Y:S06]  /*0b60*/  BRA `(.L_x_21) ;  /* 0x00000000000c7947 */ /* 0x000fec0003800000 */
.L_x_14:
[----:B------:R-:W0:Y:S01]  /*0b70*/  MUFU.RSQ R2, -QNAN ;  /* 0xffc0000000027908 */ /* 0x000e220000001400 */
[----:B------:R-:W-:Y:S05]  /*0b80*/  BRA `(.L_x_21) ;  /* 0x0000000000047947 */ /* 0x000fea0003800000 */
.L_x_13:
[----:B------:R-:W-:-:S07]  /*0b90*/  FADD.FTZ R2, R3, R2 ;  /* 0x0000000203027221 */ /* 0x000fce0000010000 */
.L_x_21:
[----:B------:R-:W-:Y:S05]  /*0ba0*/  BSYNC.RECONVERGENT B1 ;  /* 0x0000000000017941 */ /* 0x000fea0003800200 */
.L_x_11:
[----:B------:R-:W-:Y:S01]  /*0bb0*/  HFMA2 R3, -RZ, RZ, 0, 0 ;  /* 0x00000000ff037431 */ /* 0x000fe200000001ff */
[----:B0-----:R-:W-:Y:S01]  /*0bc0*/  MOV R10, R2 ;  /* 0x00000002000a7202 */ /* 0x001fe20000000f00 */
[----:B------:R-:W-:-:S04]  /*0bd0*/  IMAD.MOV.U32 R2, RZ, RZ, R6 ;  /* 0x000000ffff027224 */ /* 0x000fc800078e0006 */
[----:B------:R-:W-:Y:S05]  /*0be0*/  RET.REL.NODEC R2 `(tonemap) ;  /* 0xfffffff402047950 */ /* 0x000fea0003c3ffff */
.L_x_22:
        /* <DEDUP_REMOVED lines=9> */
.L_x_72:


//--------------------- .text.kernel_maxmin       --------------------------
	.section	.text.kernel_maxmin,"ax",@progbits
	.align	128
        .global         kernel_maxmin
        .type           kernel_maxmin,@function
        .size           kernel_maxmin,(.L_x_78 - kernel_maxmin)
        .other          kernel_maxmin,@"STO_CUDA_ENTRY STV_DEFAULT"
kernel_maxmin:
.text.kernel_maxmin:
[----:B------:R-:W-:Y:S01]  /*0000*/  LDC R1, c[0x0][0x37c] ;  /* 0x0000df00ff017b82 */ /* 0x000fe20000000800 */
[----:B------:R-:W0:Y:S01]  /*0010*/  S2R R9, SR_TID.X ;  /* 0x0000000000097919 */ /* 0x000e220000002100 */
[----:B------:R-:W0:Y:S01]  /*0020*/  LDCU UR10, c[0x0][0x360] ;  /* 0x00006c00ff0a77ac */ /* 0x000e220008000800 */
[----:B------:R-:W0:Y:S01]  /*0030*/  S2R R0, SR_CTAID.X ;  /* 0x0000000000007919 */ /* 0x000e220000002500 */
[----:B------:R-:W1:Y:S01]  /*0040*/  LDCU UR4, c[0x0][0x390] ;  /* 0x00007200ff0477ac */ /* 0x000e620008000800 */
[----:B0-----:R-:W-:-:S05]  /*0050*/  IMAD R5, R0, UR10, R9 ;  /* 0x0000000a00057c24 */ /* 0x001fca000f8e0209 */
[----:B-1----:R-:W-:-:S13]  /*0060*/  ISETP.GE.AND P0, PT, R5, UR4, PT ;  /* 0x0000000405007c0c */ /* 0x002fda000bf06270 */
[----:B------:R-:W-:Y:S05]  /*0070*/  @P0 EXIT ;  /* 0x000000000000094d */ /* 0x000fea0003800000 */
[----:B------:R-:W0:Y:S01]  /*0080*/  LDC.64 R2, c[0x0][0x380] ;  /* 0x0000e000ff027b82 */ /* 0x000e220000000a00 */
[----:B------:R-:W1:Y:S01]  /*0090*/  LDCU.64 UR8, c[0x0][0x358] ;  /* 0x00006b00ff0877ac */ /* 0x000e620008000a00 */
[----:B0-----:R-:W-:-:S06]  /*00a0*/  IMAD.WIDE R2, R5, 0x4, R2 ;  /* 0x0000000405027825 */ /* 0x001fcc00078e0202 */
[----:B-1----:R-:W2:Y:S01]  /*00b0*/  LDG.E R3, desc[UR8][R2.64] ;  /* 0x0000000802037981 */ /* 0x002ea2000c1e1900 */
[----:B------:R-:W0:Y:S01]  /*00c0*/  S2UR UR5, SR_CgaCtaId ;  /* 0x00000000000579c3 */ /* 0x000e220000008800 */
[----:B------:R-:W-:Y:S01]  /*00d0*/  UMOV UR4, 0x400 ;  /* 0x0000040000047882 */ /* 0x000fe20000000000 */
[----:B------:R-:W-:Y:S01]  /*00e0*/  IMAD.SHL.U32 R8, R9, 0x4, RZ ;  /* 0x0000000409087824 */ /* 0x000fe200078e00ff */
[----:B------:R-:W-:Y:S02]  /*00f0*/  UISETP.GE.U32.AND UP0, UPT, UR10, 0x2, UPT ;  /* 0x000000020a00788c */ /* 0x000fe4000bf06070 */
[----:B0-----:R-:W-:-:S06]  /*0100*/  ULEA UR4, UR5, UR4, 0x18 ;  /* 0x0000000405047291 */ /* 0x001fcc000f8ec0ff */
[----:B------:R-:W-:-:S03]  /*0110*/  VIADD R10, R8, UR4 ;  /* 0x00000004080a7c36 */ /* 0x000fc60008000000 */
[----:B--2---:R0:W-:Y:S01]  /*0120*/  STS [R8+UR4], R3 ;  /* 0x0000000308007988 */ /* 0x0041e20008000804 */
[----:B------:R-:W-:Y:S06]  /*0130*/  BAR.SYNC.DEFER_BLOCKING 0x0 ;  /* 0x0000000000007b1d */ /* 0x000fec0000010000 */
[----:B------:R-:W-:Y:S05]  /*0140*/  BRA.U !UP0, `(.L_x_23) ;  /* 0x0000000d08187547 */ /* 0x000fea000b800000 */
[----:B------:R-:W-:Y:S01]  /*0150*/  UIADD3 UR6, UPT, UPT, UR10, -0x2, URZ ;  /* 0xfffffffe0a067890 */ /* 0x000fe2000fffe0ff */
[----:B------:R-:W-:Y:S01]  /*0160*/  IMAD.MOV.U32 R11, RZ, RZ, 0x1 ;  /* 0x00000001ff0b7424 */ /* 0x000fe200078e00ff */
[----:B------:R-:W-:Y:S02]  /*0170*/  UIADD3 UR5, UPT, UPT, UR10, -0x1, URZ ;  /* 0xffffffff0a057890 */ /* 0x000fe4000fffe0ff */
[----:B------:R-:W-:Y:S02]  /*0180*/  UISETP.GE.U32.AND UP0, UPT, UR6, 0x3, UPT ;  /* 0x000000030600788c */ /* 0x000fe4000bf06070 */
[----:B------:R-:W-:-:S07]  /*0190*/  ULOP3.LUT UR7, UR5, 0x3, URZ, 0xc0, !UPT ;  /* 0x0000000305077892 */ /* 0x000fce000f8ec0ff */
[----:B------:R-:W-:Y:S05]  /*01a0*/  BRA.U !UP0, `(.L_x_24) ;  /* 0x0000000908487547 */ /* 0x000fea000b800000 */
[----:B------:R-:W-:Y:S01]  /*01b0*/  HFMA2 R11, -RZ, RZ, 0, 5.9604644775390625e-08 ;  /* 0x00000001ff0b7431 */ /* 0x000fe200000001ff */
[----:B------:R-:W1:Y:S01]  /*01c0*/  LDCU UR6, c[0x0][0x394] ;  /* 0x00007280ff0677ac */ /* 0x000e620008000800 */
[----:B------:R-:W-:-:S12]  /*01d0*/  ULOP3.LUT UR5, UR5, 0xfffffffc, URZ, 0xc0, !UPT ;  /* 0xfffffffc05057892 */ /* 0x000fd8000f8ec0ff */
.L_x_33:
[C---:B------:R-:W-:Y:S01]  /*01e0*/  IMAD.SHL.U32 R16, R11.reuse, 0x2, RZ ;  /* 0x000000020b107824 */ /* 0x040fe200078e00ff */
[C---:B------:R-:W-:Y:S01]  /*01f0*/  IADD3 R20, PT, PT, R11.reuse, 0x2, RZ ;  /* 0x000000020b147810 */ /* 0x040fe20007ffe0ff */
[C---:B------:R-:W-:Y:S01]  /*0200*/  VIADD R18, R11.reuse, 0x1 ;  /* 0x000000010b127836 */ /* 0x040fe20000000000 */
[----:B------:R-:W-:Y:S01]  /*0210*/  BSSY.RECONVERGENT B0, `(.L_x_25) ;  /* 0x000005c000007945 */ /* 0x000fe20003800200 */
[----:B0-----:R-:W0:Y:S01]  /*0220*/  I2F.U32.RP R2, R16 ;  /* 0x0000001000027306 */ /* 0x001e220000209000 */
[----:B------:R-:W-:Y:S02]  /*0230*/  VIADD R12, R11, 0x3 ;  /* 0x000000030b0c7836 */ /* 0x000fe40000000000 */
[----:B------:R-:W-:Y:S02]  /*0240*/  IMAD.SHL.U32 R22, R20, 0x2, RZ ;  /* 0x0000000214167824 */ /* 0x000fe400078e00ff */
[----:B------:R-:W-:Y:S02]  /*0250*/  IMAD.SHL.U32 R24, R18, 0x2, RZ ;  /* 0x0000000212187824 */ /* 0x000fe400078e00ff */
[----:B------:R-:W-:Y:S01]  /*0260*/  IMAD.SHL.U32 R14, R12, 0x2, RZ ;  /* 0x000000020c0e7824 */ /* 0x000fe200078e00ff */
[----:B--2---:R-:W2:Y:S01]  /*0270*/  I2F.U32.RP R15, R22 ;  /* 0x00000016000f7306 */ /* 0x004ea20000209000 */
[----:B------:R-:W-:Y:S01]  /*0280*/  IMAD.MOV R19, RZ, RZ, -R16 ;  /* 0x000000ffff137224 */ /* 0x000fe200078e0a10 */
[----:B------:R-:W-:Y:S01]  /*0290*/  ISETP.NE.U32.AND P4, PT, R24, RZ, PT ;  /* 0x000000ff1800720c */ /* 0x000fe20003f85070 */
[--C-:B------:R-:W-:Y:S01]  /*02a0*/  IMAD.IADD R18, R18, 0x1, R9.reuse ;  /* 0x0000000112127824 */ /* 0x100fe200078e0209 */
[----:B------:R-:W-:Y:S01]  /*02b0*/  ISETP.NE.U32.AND P6, PT, R22, RZ, PT ;  /* 0x000000ff1600720c */ /* 0x000fe20003fc5070 */
[----:B------:R-:W-:-:S03]  /*02c0*/  IMAD.IADD R20, R20, 0x1, R9 ;  /* 0x0000000114147824 */ /* 0x000fc600078e0209 */
[----:B---3--:R-:W3:Y:S08]  /*02d0*/  I2F.U32.RP R13, R24 ;  /* 0x00000018000d7306 */ /* 0x008ef00000209000 */
[----:B0-----:R-:W0:Y:S08]  /*02e0*/  MUFU.RCP R3, R2 ;  /* 0x0000000200037308 */ /* 0x001e300000001000 */
[----:B--2---:R-:W2:Y:S08]  /*02f0*/  MUFU.RCP R15, R15 ;  /* 0x0000000f000f7308 */ /* 0x004eb00000001000 */
[----:B---3--:R-:W3:Y:S01]  /*0300*/  MUFU.RCP R13, R13 ;  /* 0x0000000d000d7308 */ /* 0x008ee20000001000 */
[----:B0-----:R-:W-:-:S07]  /*0310*/  IADD3 R4, PT, PT, R3, 0xffffffe, RZ ;  /* 0x0ffffffe03047810 */ /* 0x001fce0007ffe0ff */
[----:B------:R-:W0:Y:S01]  /*0320*/  I2F.U32.RP R17, R14 ;  /* 0x0000000e00117306 */ /* 0x000e220000209000 */
[----:B--2---:R-:W-:Y:S01]  /*0330*/  VIADD R3, R15, 0xffffffe ;  /* 0x0ffffffe0f037836 */ /* 0x004fe20000000000 */
[----:B------:R-:W-:-:S06]  /*0340*/  IADD3 R15, PT, PT, RZ, -R24, RZ ;  /* 0x80000018ff0f7210 */ /* 0x000fcc0007ffe0ff */
[----:B------:R2:W4:Y:S01]  /*0350*/  F2I.FTZ.U32.TRUNC.NTZ R5, R4 ;  /* 0x0000000400057305 */ /* 0x000522000021f000 */
[----:B---3--:R-:W-:-:S07]  /*0360*/  VIADD R6, R13, 0xffffffe ;  /* 0x0ffffffe0d067836 */ /* 0x008fce0000000000 */
[----:B0-----:R0:W3:Y:S01]  /*0370*/  MUFU.RCP R2, R17 ;  /* 0x0000001100027308 */ /* 0x0010e20000001000 */
[----:B--2---:R-:W-:Y:S02]  /*0380*/  IMAD.MOV.U32 R4, RZ, RZ, RZ ;  /* 0x000000ffff047224 */ /* 0x004fe400078e00ff */
[----:B----4-:R-:W-:-:S05]  /*0390*/  IMAD R13, R19, R5, RZ ;  /* 0x00000005130d7224 */ /* 0x010fca00078e02ff */
[----:B-1----:R2:W4:Y:S01]  /*03a0*/  F2I.FTZ.U32.TRUNC.NTZ R7, R6 ;  /* 0x0000000600077305 */ /* 0x002522000021f000 */
[----:B0-----:R-:W-:Y:S02]  /*03b0*/  IMAD.MOV R17, RZ, RZ, -R22 ;  /* 0x000000ffff117224 */ /* 0x001fe400078e0a16 */
[----:B------:R-:W-:-:S05]  /*03c0*/  IMAD.HI.U32 R4, R5, R13, R4 ;  /* 0x0000000d05047227 */ /* 0x000fca00078e0004 */
[----:B------:R-:W0:Y:S01]  /*03d0*/  F2I.FTZ.U32.TRUNC.NTZ R3, R3 ;  /* 0x0000000300037305 */ /* 0x000e22000021f000 */
[----:B---3--:R-:W-:Y:S01]  /*03e0*/  VIADD R5, R2, 0xffffffe ;  /* 0x0ffffffe02057836 */ /* 0x008fe20000000000 */
[----:B--2---:R-:W-:Y:S01]  /*03f0*/  MOV R6, RZ ;  /* 0x000000ff00067202 */ /* 0x004fe20000000f00 */
[----:B------:R-:W-:Y:S02]  /*0400*/  IMAD.MOV.U32 R2, RZ, RZ, RZ ;  /* 0x000000ffff027224 */ /* 0x000fe400078e00ff */
[----:B------:R-:W-:-:S03]  /*0410*/  IMAD.HI.U32 R4, R4, R9, RZ ;  /* 0x0000000904047227 */ /* 0x000fc600078e00ff */
[----:B------:R-:W2:Y:S01]  /*0420*/  F2I.FTZ.U32.TRUNC.NTZ R5, R5 ;  /* 0x0000000500057305 */ /* 0x000ea2000021f000 */
[----:B----4-:R-:W-:Y:S01]  /*0430*/  IMAD R13, R15, R7, RZ ;  /* 0x000000070f0d7224 */ /* 0x010fe200078e02ff */
[----:B------:R-:W-:-:S03]  /*0440*/  IADD3 R4, PT, PT, -R4, RZ, RZ ;  /* 0x000000ff04047210 */ /* 0x000fc60007ffe1ff */
[----:B------:R-:W-:-:S04]  /*0450*/  IMAD.HI.U32 R6, R7, R13, R6 ;  /* 0x0000000d07067227 */ /* 0x000fc800078e0006 */
[----:B0-----:R-:W-:Y:S02]  /*0460*/  IMAD R15, R17, R3, RZ ;  /* 0x00000003110f7224 */ /* 0x001fe400078e02ff */
[----:B------:R-:W-:Y:S01]  /*0470*/  IMAD R7, R16, R4, R9 ;  /* 0x0000000410077224 */ /* 0x000fe200078e0209 */
[----:B------:R-:W-:Y:S01]  /*0480*/  MOV R4, RZ ;  /* 0x000000ff00047202 */ /* 0x000fe20000000f00 */
[----:B------:R-:W-:-:S03]  /*0490*/  IMAD.HI.U32 R2, R3, R15, R2 ;  /* 0x0000000f03027227 */ /* 0x000fc600078e0002 */
[----:B------:R-:W-:Y:S01]  /*04a0*/  ISETP.GE.U32.AND P0, PT, R7, R16, PT ;  /* 0x000000100700720c */ /* 0x000fe20003f06070 */
[----:B------:R-:W-:Y:S02]  /*04b0*/  IMAD.MOV R3, RZ, RZ, -R14 ;  /* 0x000000ffff037224 */ /* 0x000fe400078e0a0e */
[----:B------:R-:W-:-:S04]  /*04c0*/  IMAD.HI.U32 R2, R2, R9, RZ ;  /* 0x0000000902027227 */ /* 0x000fc800078e00ff */
[----:B------:R-:W-:Y:S02]  /*04d0*/  IMAD.MOV R2, RZ, RZ, -R2 ;  /* 0x000000ffff027224 */ /* 0x000fe400078e0a02 */
[----:B------:R-:W-:-:S04]  /*04e0*/  IMAD.HI.U32 R6, R6, R9, RZ ;  /* 0x0000000906067227 */ /* 0x000fc800078e00ff */
[--C-:B------:R-:W-:Y:S01]  /*04f0*/  IMAD R15, R22, R2, R9.reuse ;  /* 0x00000002160f7224 */ /* 0x100fe200078e0209 */
[----:B------:R-:W-:Y:S01]  /*0500*/  IADD3 R2, PT, PT, R9, R11, RZ ;  /* 0x0000000b09027210 */ /* 0x000fe20007ffe0ff */
[----:B------:R-:W-:Y:S02]  /*0510*/  IMAD.MOV R6, RZ, RZ, -R6 ;  /* 0x000000ffff067224 */ /* 0x000fe400078e0a06 */
[----:B--2---:R-:W-:Y:S01]  /*0520*/  IMAD R3, R3, R5, RZ ;  /* 0x0000000503037224 */ /* 0x004fe200078e02ff */
[----:B------:R-:W-:Y:S01]  /*0530*/  ISETP.GE.U32.AND P2, PT, R15, R22, PT ;  /* 0x000000160f00720c */ /* 0x000fe20003f46070 */
[----:B------:R-:W-:Y:S02]  /*0540*/  IMAD R13, R24, R6, R9 ;  /* 0x00000006180d7224 */ /* 0x000fe400078e0209 */
[----:B------:R-:W-:-:S03]  /*0550*/  IMAD.HI.U32 R4, R5, R3, R4 ;  /* 0x0000000305047227 */ /* 0x000fc600078e0004 */
[----:B------:R-:W-:Y:S01]  /*0560*/  ISETP.GE.U32.AND P1, PT, R13, R24, PT ;  /* 0x000000180d00720c */ /* 0x000fe20003f26070 */
[----:B------:R-:W-:Y:S02]  /*0570*/  @P0 IMAD.IADD R7, R7, 0x1, -R16 ;  /* 0x0000000107070824 */ /* 0x000fe400078e0a10 */
[----:B------:R-:W-:-:S03]  /*0580*/  IMAD.HI.U32 R4, R4, R9, RZ ;  /* 0x0000000904047227 */ /* 0x000fc600078e00ff */
[----:B------:R-:W-:Y:S01]  /*0590*/  ISETP.GE.U32.AND P0, PT, R7, R16, PT ;  /* 0x000000100700720c */ /* 0x000fe20003f06070 */
[----:B------:R-:W-:Y:S02]  /*05a0*/  IMAD.MOV R4, RZ, RZ, -R4 ;  /* 0x000000ffff047224 */ /* 0x000fe400078e0a04 */
[----:B------:R-:W-:Y:S01]  /*05b0*/  @P2 IMAD.IADD R15, R15, 0x1, -R22 ;  /* 0x000000010f0f2824 */ /* 0x000fe200078e0a16 */
[----:B------:R-:W-:Y:S01]  /*05c0*/  ISETP.NE.U32.AND P2, PT, R16, RZ, PT ;  /* 0x000000ff1000720c */ /* 0x000fe20003f45070 */
[----:B------:R-:W-:Y:S02]  /*05d0*/  IMAD R3, R14, R4, R9 ;  /* 0x000000040e037224 */ /* 0x000fe400078e0209 */
[----:B------:R-:W-:Y:S02]  /*05e0*/  @P1 IADD3 R13, PT, PT, -R24, R13, RZ ;  /* 0x0000000d180d1210 */ /* 0x000fe40007ffe1ff */
[----:B------:R-:W-:Y:S02]  /*05f0*/  ISETP.GE.U32.AND P5, PT, R15, R22, PT ;  /* 0x000000160f00720c */ /* 0x000fe40003fa6070 */
[----:B------:R-:W-:-:S02]  /*0600*/  ISETP.GE.U32.AND P1, PT, R3, R14, PT ;  /* 0x0000000e0300720c */ /* 0x000fc40003f26070 */
[----:B------:R-:W-:Y:S01]  /*0610*/  ISETP.GE.U32.AND P3, PT, R13, R24, PT ;  /* 0x000000180d00720c */ /* 0x000fe20003f66070 */
[----:B------:R-:W-:-:S03]  /*0620*/  @P0 IMAD.IADD R7, R7, 0x1, -R16 ;  /* 0x0000000107070824 */ /* 0x000fc600078e0a10 */
[----:B------:R-:W-:-:S04]  /*0630*/  @!P2 LOP3.LUT R7, RZ, R16, RZ, 0x33, !PT ;  /* 0x00000010ff07a212 */ /* 0x000fc800078e33ff */
[----:B------:R-:W-:Y:S01]  /*0640*/  ISETP.NE.AND P0, PT, R7, RZ, PT ;  /* 0x000000ff0700720c */ /* 0x000fe20003f05270 */
[----:B------:R-:W-:Y:S01]  /*0650*/  @P5 IMAD.IADD R15, R15, 0x1, -R22 ;  /* 0x000000010f0f5824 */ /* 0x000fe200078e0a16 */
[----:B------:R-:W-:Y:S01]  /*0660*/  @!P6 LOP3.LUT R15, RZ, R22, RZ, 0x33, !PT ;  /* 0x00000016ff0fe212 */ /* 0x000fe200078e33ff */
[----:B------:R-:W-:Y:S01]  /*0670*/  @P1 IMAD.IADD R3, R3, 0x1, -R14 ;  /* 0x0000000103031824 */ /* 0x000fe200078e0a0e */
[----:B------:R-:W-:Y:S01]  /*0680*/  ISETP.GE.U32.OR P0, PT, R2, UR10, P0 ;  /* 0x0000000a02007c0c */ /* 0x000fe20008706470 */
[----:B------:R-:W-:Y:S01]  /*0690*/  IMAD R2, R11, 0x4, R10 ;  /* 0x000000040b027824 */ /* 0x000fe200078e020a */
[----:B------:R-:W-:Y:S02]  /*06a0*/  @P3 IADD3 R13, PT, PT, -R24, R13, RZ ;  /* 0x0000000d180d3210 */ /* 0x000fe40007ffe1ff */
[----:B------:R-:W-:Y:S02]  /*06b0*/  ISETP.GE.U32.AND P3, PT, R3, R14, PT ;  /* 0x0000000e0300720c */ /* 0x000fe40003f66070 */
[----:B------:R-:W-:-:S02]  /*06c0*/  @!P4 LOP3.LUT R13, RZ, R24, RZ, 0x33, !PT ;  /* 0x00000018ff0dc212 */ /* 0x000fc400078e33ff */
[----:B------:R-:W-:Y:S02]  /*06d0*/  ISETP.NE.AND P2, PT, R15, RZ, PT ;  /* 0x000000ff0f00720c */ /* 0x000fe40003f45270 */
[----:B------:R-:W-:Y:S02]  /*06e0*/  ISETP.NE.AND P1, PT, R13, RZ, PT ;  /* 0x000000ff0d00720c */ /* 0x000fe40003f25270 */
[----:B------:R-:W-:Y:S02]  /*06f0*/  ISETP.GE.U32.OR P2, PT, R20, UR10, P2 ;  /* 0x0000000a14007c0c */ /* 0x000fe40009746470 */
[----:B------:R-:W-:Y:S02]  /*0700*/  ISETP.GE.U32.OR P1, PT, R18, UR10, P1 ;  /* 0x0000000a12007c0c */ /* 0x000fe40008f26470 */
[C---:B------:R-:W-:Y:S02]  /*0710*/  ISETP.NE.U32.AND P4, PT, R14.reuse, RZ, PT ;  /* 0x000000ff0e00720c */ /* 0x040fe40003f85070 */
[----:B------:R-:W-:Y:S01]  /*0720*/  @P3 IADD3 R3, PT, PT, -R14, R3, RZ ;  /* 0x000000030e033210 */ /* 0x000fe20007ffe1ff */
[----:B------:R-:W-:Y:S10]  /*0730*/  @P0 BRA `(.L_x_26) ;  /* 0x0000000000240947 */ /* 0x000ff40003800000 */
[----:B-1----:R-:W-:-:S13]  /*0740*/  ISETP.NE.AND P0, PT, RZ, UR6, PT ;  /* 0x00000006ff007c0c */ /* 0x002fda000bf05270 */
[----:B------:R-:W-:Y:S04]  /*0750*/  @!P0 LDS R4, [R8+UR4] ;  /* 0x0000000408048984 */ /* 0x000fe80008000800 */
[----:B------:R-:W0:Y:S02]  /*0760*/  @!P0 LDS R5, [R2] ;  /* 0x0000000002058984 */ /* 0x000e240000000800 */
[----:B0-----:R-:W-:-:S05]  /*0770*/  @!P0 FMNMX R5, R4, R5, PT ;  /* 0x0000000504058209 */ /* 0x001fca0003800000 */
[----:B------:R-:W-:Y:S04]  /*0780*/  @!P0 STS [R8+UR4], R5 ;  /* 0x0000000508008988 */ /* 0x000fe80008000804 */
[----:B------:R-:W-:Y:S04]  /*0790*/  @P0 LDS R7, [R8+UR4] ;  /* 0x0000000408070984 */ /* 0x000fe80008000800 */
[----:B------:R-:W0:Y:S02]  /*07a0*/  @P0 LDS R4, [R2] ;  /* 0x0000000002040984 */ /* 0x000e240000000800 */
[----:B0-----:R-:W-:-:S05]  /*07b0*/  @P0 FMNMX R7, R4, R7, !PT ;  /* 0x0000000704070209 */ /* 0x001fca0007800000 */
[----:B------:R0:W-:Y:S02]  /*07c0*/  @P0 STS [R8+UR4], R7 ;  /* 0x0000000708000988 */ /* 0x0001e40008000804 */
.L_x_26:
[----:B-1----:R-:W-:Y:S05]  /*07d0*/  BSYNC.RECONVERGENT B0 ;  /* 0x0000000000007941 */ /* 0x002fea0003800200 */
.L_x_25:
[----:B------:R-:W-:Y:S06]  /*07e0*/  BAR.SYNC.DEFER_BLOCKING 0x0 ;  /* 0x0000000000007b1d */ /* 0x000fec0000010000 */
[----:B------:R-:W-:Y:S04]  /*07f0*/  BSSY.RECONVERGENT B0, `(.L_x_27) ;  /* 0x000000b000007945 */ /* 0x000fe80003800200 */
[----:B------:R-:W-:Y:S05]  /*0800*/  @P1 BRA `(.L_x_28) ;  /* 0x0000000000241947 */ /* 0x000fea0003800000 */
[----:B------:R-:W-:-:S13]  /*0810*/  ISETP.NE.AND P0, PT, RZ, UR6, PT ;  /* 0x00000006ff007c0c */ /* 0x000fda000bf05270 */
[----:B------:R-:W-:Y:S04]  /*0820*/  @P0 LDS R4, [R8+UR4] ;  /* 0x0000000408040984 */ /* 0x000fe80008000800 */
[----:B------:R-:W1:Y:S02]  /*0830*/  @P0 LDS R5, [R2+0x4] ;  /* 0x0000040002050984 */ /* 0x000e640000000800 */
[----:B-1----:R-:W-:-:S05]  /*0840*/  @P0 FMNMX R5, R4, R5, !PT ;  /* 0x0000000504050209 */ /* 0x002fca0007800000 */
[----:B------:R-:W-:Y:S04]  /*0850*/  @P0 STS [R8+UR4], R5 ;  /* 0x0000000508000988 */ /* 0x000fe80008000804 */
[----:B0-----:R-:W-:Y:S04]  /*0860*/  @!P0 LDS R7, [R8+UR4] ;  /* 0x0000000408078984 */ /* 0x001fe80008000800 */
[----:B------:R-:W0:Y:S02]  /*0870*/  @!P0 LDS R4, [R2+0x4] ;  /* 0x0000040002048984 */ /* 0x000e240000000800 */
[----:B0-----:R-:W-:-:S05]  /*0880*/  @!P0 FMNMX R7, R4, R7, PT ;  /* 0x0000000704078209 */ /* 0x001fca0003800000 */
[----:B------:R1:W-:Y:S02]  /*0890*/  @!P0 STS [R8+UR4], R7 ;  /* 0x0000000708008988 */ /* 0x0003e40008000804 */
.L_x_28:
[----:B------:R-:W-:Y:S05]  /*08a0*/  BSYNC.RECONVERGENT B0 ;  /* 0x0000000000007941 */ /* 0x000fea0003800200 */
.L_x_27:
[----:B------:R-:W-:Y:S06]  /*08b0*/  BAR.SYNC.DEFER_BLOCKING 0x0 ;  /* 0x0000000000007b1d */ /* 0x000fec0000010000 */
[----:B------:R-:W-:Y:S04]  /*08c0*/  BSSY.RECONVERGENT B0, `(.L_x_29) ;  /* 0x000000b000007945 */ /* 0x000fe80003800200 */
[----:B------:R-:W-:Y:S05]  /*08d0*/  @P2 BRA `(.L_x_30) ;  /* 0x0000000000242947 */ /* 0x000fea0003800000 */
[----:B------:R-:W-:-:S13]  /*08e0*/  ISETP.NE.AND P0, PT, RZ, UR6, PT ;  /* 0x00000006ff007c0c */ /* 0x000fda000bf05270 */
[----:B------:R-:W-:Y:S04]  /*08f0*/  @P0 LDS R4, [R8+UR4] ;  /* 0x0000000408040984 */ /* 0x000fe80008000800 */
[----:B------:R-:W2:Y:S02]  /*0900*/  @P0 LDS R5, [R2+0x8] ;  /* 0x0000080002050984 */ /* 0x000ea40000000800 */
[----:B--2---:R-:W-:-:S05]  /*0910*/  @P0 FMNMX R5, R4, R5, !PT ;  /* 0x0000000504050209 */ /* 0x004fca0007800000 */
[----:B------:R-:W-:Y:S04]  /*0920*/  @P0 STS [R8+UR4], R5 ;  /* 0x0000000508000988 */ /* 0x000fe80008000804 */
[----:B01----:R-:W-:Y:S04]  /*0930*/  @!P0 LDS R7, [R8+UR4] ;  /* 0x0000000408078984 */ /* 0x003fe80008000800 */
[----:B------:R-:W0:Y:S02]  /*0940*/  @!P0 LDS R4, [R2+0x8] ;  /* 0x0000080002048984 */ /* 0x000e240000000800 */
[----:B0-----:R-:W-:-:S05]  /*0950*/  @!P0 FMNMX R7, R4, R7, PT ;  /* 0x0000000704078209 */ /* 0x001fca0003800000 */
[----:B------:R2:W-:Y:S02]  /*0960*/  @!P0 STS [R8+UR4], R7 ;  /* 0x0000000708008988 */ /* 0x0005e40008000804 */
.L_x_30:
[----:B------:R-:W-:Y:S05]  /*0970*/  BSYNC.RECONVERGENT B0 ;  /* 0x0000000000007941 */ /* 0x000fea0003800200 */
.L_x_29:
[----:B------:R-:W-:Y:S01]  /*0980*/  @!P4 LOP3.LUT R3, RZ, R14, RZ, 0x33, !PT ;  /* 0x0000000eff03c212 */ /* 0x000fe200078e33ff */
[----:B------:R-:W-:Y:S01]  /*0990*/  IMAD.IADD R4, R12, 0x1, R9 ;  /* 0x000000010c047824 */ /* 0x000fe200078e0209 */
[----:B------:R-:W-:Y:S02]  /*09a0*/  BAR.SYNC.DEFER_BLOCKING 0x0 ;  /* 0x0000000000007b1d */ /* 0x000fe40000010000 */
[----:B------:R-:W-:-:S04]  /*09b0*/  ISETP.NE.AND P0, PT, R3, RZ, PT ;  /* 0x000000ff0300720c */ /* 0x000fc80003f05270 */
[----:B------:R-:W-:Y:S01]  /*09c0*/  ISETP.GE.U32.OR P0, PT, R4, UR10, P0 ;  /* 0x0000000a04007c0c */ /* 0x000fe20008706470 */
[----:B------:R-:W-:-:S12]  /*09d0*/  BSSY.RECONVERGENT B0, `(.L_x_31) ;  /* 0x000000b000007945 */ /* 0x000fd80003800200 */
[----:B------:R-:W-:Y:S05]  /*09e0*/  @P0 BRA `(.L_x_32) ;  /* 0x0000000000240947 */ /* 0x000fea0003800000 */
[----:B------:R-:W-:-:S13]  /*09f0*/  ISETP.NE.AND P0, PT, RZ, UR6, PT ;  /* 0x00000006ff007c0c */ /* 0x000fda000bf05270 */
[----:B------:R-:W-:Y:S04]  /*0a00*/  @P0 LDS R3, [R8+UR4] ;  /* 0x0000000408030984 */ /* 0x000fe80008000800 */
[----:B------:R-:W3:Y:S02]  /*0a10*/  @P0 LDS R4, [R2+0xc] ;  /* 0x00000c0002040984 */ /* 0x000ee40000000800 */
[----:B---3--:R-:W-:-:S05]  /*0a20*/  @P0 FMNMX R3, R3, R4, !PT ;  /* 0x0000000403030209 */ /* 0x008fca0007800000 */
[----:B------:R-:W-:Y:S04]  /*0a30*/  @P0 STS [R8+UR4], R3 ;  /* 0x0000000308000988 */ /* 0x000fe80008000804 */
[----:B------:R-:W-:Y:S04]  /*0a40*/  @!P0 LDS R4, [R2+0xc] ;  /* 0x00000c0002048984 */ /* 0x000fe80000000800 */
[----:B------:R-:W3:Y:S02]  /*0a50*/  @!P0 LDS R5, [R8+UR4] ;  /* 0x0000000408058984 */ /* 0x000ee40008000800 */
[----:B---3--:R-:W-:-:S05]  /*0a60*/  @!P0 FMNMX R5, R4, R5, PT ;  /* 0x0000000504058209 */ /* 0x008fca0003800000 */
[----:B------:R3:W-:Y:S02]  /*0a70*/  @!P0 STS [R8+UR4], R5 ;  /* 0x0000000508008988 */ /* 0x0007e40008000804 */
.L_x_32:
[----:B------:R-:W-:Y:S05]  /*0a80*/  BSYNC.RECONVERGENT B0 ;  /* 0x0000000000007941 */ /* 0x000fea0003800200 */
.L_x_31:
[----:B------:R-:W-:Y:S01]  /*0a90*/  BAR.SYNC.DEFER_BLOCKING 0x0 ;  /* 0x0000000000007b1d */ /* 0x000fe20000010000 */
[----:B------:R-:W-:Y:S02]  /*0aa0*/  ISETP.NE.AND P0, PT, R12, UR5, PT ;  /* 0x000000050c007c0c */ /* 0x000fe4000bf05270 */
[----:B------:R-:W-:-:S11]  /*0ab0*/  IADD3 R11, PT, PT, R11, 0x4, RZ ;  /* 0x000000040b0b7810 */ /* 0x000fd60007ffe0ff */
[----:B------:R-:W-:Y:S05]  /*0ac0*/  @P0 BRA `(.L_x_33) ;  /* 0xfffffff400c40947 */ /* 0x000fea000383ffff */
.L_x_24:
[----:B------:R-:W-:-:S09]  /*0ad0*/  UISETP.NE.AND UP0, UPT, UR7, URZ, UPT ;  /* 0x000000ff0700728c */ /* 0x000fd2000bf05270 */
[----:B------:R-:W-:Y:S05]  /*0ae0*/  BRA.U !UP0, `(.L_x_23) ;  /* 0x0000000108b07547 */ /* 0x000fea000b800000 */
[C---:B------:R-:W-:Y:S01]  /*0af0*/  IMAD R2, R11.reuse, 0x4, R8 ;  /* 0x000000040b027824 */ /* 0x040fe200078e0208 */
[----:B------:R-:W-:Y:S01]  /*0b00*/  SHF.L.U32 R6, R11, 0x1, RZ ;  /* 0x000000010b067819 */ /* 0x000fe200000006ff */
[----:B------:R-:W-:Y:S01]  /*0b10*/  IMAD.IADD R12, R9, 0x1, R11 ;  /* 0x00000001090c7824 */ /* 0x000fe200078e020b */
[----:B------:R-:W4:Y:S01]  /*0b20*/  LDCU UR6, c[0x0][0x394] ;  /* 0x00007280ff0677ac */ /* 0x000f220008000800 */
[----:B------:R-:W-:Y:S01]  /*0b30*/  VIADD R4, R2, UR4 ;  /* 0x0000000402047c36 */ /* 0x000fe20008000000 */
[----:B------:R-:W-:-:S12]  /*0b40*/  UIADD3 UR5, UPT, UPT, -UR7, URZ, URZ ;  /* 0x000000ff07057290 */ /* 0x000fd8000fffe1ff */
.L_x_36:
[----:B0--3--:R-:W3:Y:S01]  /*0b50*/  I2F.U32.RP R5, R6 ;  /* 0x0000000600057306 */ /* 0x009ee20000209000 */
[----:B------:R-:W-:Y:S01]  /*0b60*/  ISETP.NE.U32.AND P1, PT, R6, RZ, PT ;  /* 0x000000ff0600720c */ /* 0x000fe20003f25070 */
[----:B------:R-:W-:Y:S01]  /*0b70*/  UIADD3 UR5, UPT, UPT, UR5, 0x1, URZ ;  /* 0x0000000105057890 */ /* 0x000fe2000fffe0ff */
[----:B------:R-:W-:Y:S03]  /*0b80*/  BSSY.RECONVERGENT B0, `(.L_x_34) ;  /* 0x000001d000007945 */ /* 0x000fe60003800200 */
[----:B------:R-:W-:Y:S02]  /*0b90*/  UISETP.NE.AND UP0, UPT, UR5, URZ, UPT ;  /* 0x000000ff0500728c */ /* 0x000fe4000bf05270 */
[----:B---3--:R-:W3:Y:S02]  /*0ba0*/  MUFU.RCP R5, R5 ;  /* 0x0000000500057308 */ /* 0x008ee40000001000 */
[----:B---3--:R-:W-:-:S06]  /*0bb0*/  VIADD R2, R5, 0xffffffe ;  /* 0x0ffffffe05027836 */ /* 0x008fcc0000000000 */
[----:B0-----:R0:W1:Y:S02]  /*0bc0*/  F2I.FTZ.U32.TRUNC.NTZ R3, R2 ;  /* 0x0000000200037305 */ /* 0x001064000021f000 */
[----:B0-----:R-:W-:Y:S01]  /*0bd0*/  IMAD.MOV.U32 R2, RZ, RZ, RZ ;  /* 0x000000ffff027224 */ /* 0x001fe200078e00ff */
[----:B-12---:R-:W-:-:S05]  /*0be0*/  IADD3 R7, PT, PT, RZ, -R3, RZ ;  /* 0x80000003ff077210 */ /* 0x006fca0007ffe0ff */
[----:B------:R-:W-:-:S04]  /*0bf0*/  IMAD R7, R7, R6, RZ ;  /* 0x0000000607077224 */ /* 0x000fc800078e02ff */
[----:B------:R-:W-:-:S06]  /*0c00*/  IMAD.HI.U32 R10, R3, R7, R2 ;  /* 0x00000007030a7227 */ /* 0x000fcc00078e0002 */
[----:B------:R-:W-:-:S04]  /*0c10*/  IMAD.HI.U32 R10, R10, R9, RZ ;  /* 0x000000090a0a7227 */ /* 0x000fc800078e00ff */
[----:B------:R-:W-:-:S04]  /*0c20*/  IMAD.MOV R10, RZ, RZ, -R10 ;  /* 0x000000ffff0a7224 */ /* 0x000fc800078e0a0a */
[----:B------:R-:W-:-:S05]  /*0c30*/  IMAD R3, R6, R10, R9 ;  /* 0x0000000a06037224 */ /* 0x000fca00078e0209 */
[----:B------:R-:W-:-:S13]  /*0c40*/  ISETP.GE.U32.AND P0, PT, R3, R6, PT ;  /* 0x000000060300720c */ /* 0x000fda0003f06070 */
[----:B------:R-:W-:-:S04]  /*0c50*/  @P0 IADD3 R3, PT, PT, R3, -R6, RZ ;  /* 0x8000000603030210 */ /* 0x000fc80007ffe0ff */
[----:B------:R-:W-:-:S13]  /*0c60*/  ISETP.GE.U32.AND P0, PT, R3, R6, PT ;  /* 0x000000060300720c */ /* 0x000fda0003f06070 */
[----:B------:R-:W-:Y:S01]  /*0c70*/  @P0 IMAD.IADD R3, R3, 0x1, -R6 ;  /* 0x0000000103030824 */ /* 0x000fe200078e0a06 */
[----:B------:R-:W-:-:S04]  /*0c80*/  @!P1 LOP3.LUT R3, RZ, R6, RZ, 0x33, !PT ;  /* 0x00000006ff039212 */ /* 0x000fc800078e33ff */
[----:B------:R-:W-:-:S04]  /*0c90*/  ISETP.NE.AND P0, PT, R3, RZ, PT ;  /* 0x000000ff0300720c */ /* 0x000fc80003f05270 */
[----:B------:R-:W-:-:S13]  /*0ca0*/  ISETP.GE.U32.OR P0, PT, R12, UR10, P0 ;  /* 0x0000000a0c007c0c */ /* 0x000fda0008706470 */
[----:B------:R-:W-:Y:S05]  /*0cb0*/  @P0 BRA `(.L_x_35) ;  /* 0x0000000000240947 */ /* 0x000fea0003800000 */
[----:B----4-:R-:W-:-:S13]  /*0cc0*/  ISETP.NE.AND P0, PT, RZ, UR6, PT ;  /* 0x00000006ff007c0c */ /* 0x010fda000bf05270 */
[----:B------:R-:W-:Y:S04]  /*0cd0*/  @P0 LDS R2, [R8+UR4] ;  /* 0x0000000408020984 */ /* 0x000fe80008000800 */
[----:B------:R-:W0:Y:S02]  /*0ce0*/  @P0 LDS R3, [R4] ;  /* 0x0000000004030984 */ /* 0x000e240000000800 */
[----:B0-----:R-:W-:-:S05]  /*0cf0*/  @P0 FMNMX R3, R2, R3, !PT ;  /* 0x0000000302030209 */ /* 0x001fca0007800000 */
[----:B------:R-:W-:Y:S04]  /*0d00*/  @P0 STS [R8+UR4], R3 ;  /* 0x0000000308000988 */ /* 0x000fe80008000804 */
[----:B------:R-:W-:Y:S04]  /*0d10*/  @!P0 LDS R5, [R8+UR4] ;  /* 0x0000000408058984 */ /* 0x000fe80008000800 */
[----:B------:R-:W0:Y:S02]  /*0d20*/  @!P0 LDS R2, [R4] ;  /* 0x0000000004028984 */ /* 0x000e240000000800 */
[----:B0-----:R-:W-:-:S05]  /*0d30*/  @!P0 FMNMX R5, R2, R5, PT ;  /* 0x0000000502058209 */ /* 0x001fca0003800000 */
[----:B------:R0:W-:Y:S02]  /*0d40*/  @!P0 STS [R8+UR4], R5 ;  /* 0x0000000508008988 */ /* 0x0001e40008000804 */
.L_x_35:
[----:B----4-:R-:W-:Y:S05]  /*0d50*/  BSYNC.RECONVERGENT B0 ;  /* 0x0000000000007941 */ /* 0x010fea0003800200 */
.L_x_34:
[----:B------:R-:W-:Y:S01]  /*0d60*/  BAR.SYNC.DEFER_BLOCKING 0x0 ;  /* 0x0000000000007b1d */ /* 0x000fe20000010000 */
[----:B------:R-:W-:Y:S01]  /*0d70*/  VIADD R6, R6, 0x2 ;  /* 0x0000000206067836 */ /* 0x000fe20000000000 */
[----:B------:R-:W-:Y:S01]  /*0d80*/  IADD3 R12, PT, PT, R12, 0x1, RZ ;  /* 0x000000010c0c7810 */ /* 0x000fe20007ffe0ff */
[----:B------:R-:W-:-:S03]  /*0d90*/  VIADD R4, R4, 0x4 ;  /* 0x0000000404047836 */ /* 0x000fc60000000000 */
[----:B------:R-:W-:Y:S05]  /*0da0*/  BRA.U UP0, `(.L_x_36) ;  /* 0xfffffffd00687547 */ /* 0x000fea000b83ffff */
.L_x_23:
[----:B------:R-:W-:Y:S01]  /*0db0*/  BAR.SYNC.DEFER_BLOCKING 0x0 ;  /* 0x0000000000007b1d */ /* 0x000fe20000010000 */
[----:B------:R-:W-:-:S13]  /*0dc0*/  ISETP.NE.AND P0, PT, R9, RZ, PT ;  /* 0x000000ff0900720c */ /* 0x000fda0003f05270 */
[----:B------:R-:W-:Y:S05]  /*0dd0*/  @P0 EXIT ;  /* 0x000000000000094d */ /* 0x000fea0003800000 */
[----:B------:R-:W4:Y:S01]  /*0de0*/  S2UR UR5, SR_CgaCtaId ;  /* 0x00000000000579c3 */ /* 0x000f220000008800 */
[----:B------:R-:W-:-:S07]  /*0df0*/  UMOV UR4, 0x400 ;  /* 0x0000040000047882 */ /* 0x000fce0000000000 */
[----:B0-----:R-:W0:Y:S01]  /*0e00*/  LDC.64 R2, c[0x0][0x388] ;  /* 0x0000e200ff027b82 */ /* 0x001e220000000a00 */
[----:B----4-:R-:W-:Y:S01]  /*0e10*/  ULEA UR4, UR5, UR4, 0x18 ;  /* 0x0000000405047291 */ /* 0x010fe2000f8ec0ff */
[----:B0-----:R-:W-:-:S08]  /*0e20*/  IMAD.WIDE.U32 R2, R0, 0x4, R2 ;  /* 0x0000000400027825 */ /* 0x001fd000078e0002 */
[----:B---3--:R-:W0:Y:S04]  /*0e30*/  LDS R5, [UR4] ;  /* 0x00000004ff057984 */ /* 0x008e280008000800 */
[----:B0-----:R-:W-:Y:S01]  /*0e40*/  STG.E desc[UR8][R2.64], R5 ;  /* 0x0000000502007986 */ /* 0x001fe2000c101908 */
[----:B------:R-:W-:Y:S05]  /*0e50*/  EXIT ;  /* 0x000000000000794d */ /* 0x000fea0003800000 */
.L_x_37:
        /* <DEDUP_REMOVED lines=10> */
.L_x_78:


//--------------------- .text.kernel_histo        --------------------------
	.section	.text.kernel_histo,"ax",@progbits
	.align	128
        .global         kernel_histo
        .type           kernel_histo,@function
        .size           kernel_histo,(.L_x_73 - kernel_histo)
        .other          kernel_histo,@"STO_CUDA_ENTRY STV_DEFAULT"
kernel_histo:
.text.kernel_histo:
[----:B------:R-:W-:Y:S01]  /*0000*/  LDC R1, c[0x0][0x37c] ;  /* 0x0000df00ff017b82 */ /* 0x000fe20000000800 */
[----:B------:R-:W0:Y:S01]  /*0010*/  S2R R5, SR_CTAID.X ;  /* 0x0000000000057919 */ /* 0x000e220000002500 */
[----:B------:R-:W0:Y:S01]  /*0020*/  LDCU UR4, c[0x0][0x360] ;  /* 0x00006c00ff0477ac */ /* 0x000e220008000800 */
[----:B------:R-:W0:Y:S01]  /*0030*/  S2R R0, SR_TID.X ;  /* 0x0000000000007919 */ /* 0x000e220000002100 */
[----:B------:R-:W1:Y:S01]  /*0040*/  LDCU UR5, c[0x0][0x398] ;  /* 0x00007300ff0577ac */ /* 0x000e620008000800 */
[----:B0-----:R-:W-:-:S05]  /*0050*/  IMAD R5, R5, UR4, R0 ;  /* 0x0000000405057c24 */ /* 0x001fca000f8e0200 */
[----:B-1----:R-:W-:-:S13]  /*0060*/  ISETP.GE.AND P0, PT, R5, UR5, PT ;  /* 0x0000000505007c0c */ /* 0x002fda000bf06270 */
[----:B------:R-:W-:Y:S05]  /*0070*/  @P0 EXIT ;  /* 0x000000000000094d */ /* 0x000fea0003800000 */
[----:B------:R-:W0:Y:S01]  /*0080*/  LDC.64 R2, c[0x0][0x380] ;  /* 0x0000e000ff027b82 */ /* 0x000e220000000a00 */
[----:B------:R-:W1:Y:S07]  /*0090*/  LDCU.64 UR4, c[0x0][0x358] ;  /* 0x00006b00ff0477ac */ /* 0x000e6e0008000a00 */
[----:B------:R-:W2:Y:S01]  /*00a0*/  LDC.64 R6, c[0x0][0x390] ;  /* 0x0000e400ff067b82 */ /* 0x000ea20000000a00 */
[----:B0-----:R-:W-:-:S06]  /*00b0*/  IMAD.WIDE R2, R5, 0x4, R2 ;  /* 0x0000000405027825 */ /* 0x001fcc00078e0202 */
[----:B-1----:R-:W3:Y:S01]  /*00c0*/  LDG.E R3, desc[UR4][R2.64] ;  /* 0x0000000402037981 */ /* 0x002ee2000c1e1900 */
[----:B------:R-:W-:Y:S01]  /*00d0*/  BSSY.RECONVERGENT B0, `(.L_x_38) ;  /* 0x000000e000007945 */ /* 0x000fe20003800200 */
[----:B--2---:R-:W-:-:S04]  /*00e0*/  FADD R5, -R6, R7 ;  /* 0x0000000706057221 */ /* 0x004fc80000000100 */
[----:B------:R-:W0:Y:S02]  /*00f0*/  MUFU.RCP R4, R5 ;  /* 0x0000000500047308 */ /* 0x000e240000001000 */
[----:B0-----:R-:W-:-:S04]  /*0100*/  FFMA R7, -R5, R4, 1 ;  /* 0x3f80000005077423 */ /* 0x001fc80000000104 */
[----:B------:R-:W-:Y:S01]  /*0110*/  FFMA R7, R4, R7, R4 ;  /* 0x0000000704077223 */ /* 0x000fe20000000004 */
[----:B---3--:R-:W-:-:S04]  /*0120*/  FADD R0, R3, -R6 ;  /* 0x8000000603007221 */ /* 0x008fc80000000000 */
[----:B------:R-:W0:Y:S01]  /*0130*/  FCHK P0, R0, R5 ;  /* 0x0000000500007302 */ /* 0x000e220000000000 */
[----:B------:R-:W-:-:S04]  /*0140*/  FFMA R4, R0, R7, RZ ;  /* 0x0000000700047223 */ /* 0x000fc800000000ff */
[----:B------:R-:W-:-:S04]  /*0150*/  FFMA R6, -R5, R4, R0 ;  /* 0x0000000405067223 */ /* 0x000fc80000000100 */
[----:B------:R-:W-:Y:S01]  /*0160*/  FFMA R4, R7, R6, R4 ;  /* 0x0000000607047223 */ /* 0x000fe20000000004 */
[----:B0-----:R-:W-:Y:S06]  /*0170*/  @!P0 BRA `(.L_x_39) ;  /* 0x00000000000c8947 */ /* 0x001fec0003800000 */
[----:B------:R-:W-:-:S07]  /*0180*/  MOV R2, 0x1a0 ;  /* 0x000001a000027802 */ /* 0x000fce0000000f00 */
[----:B------:R-:W-:Y:S05]  /*0190*/  CALL.REL.NOINC `($__internal_2_$__cuda_sm3x_div_rn_noftz_f32_slowpath) ;  /* 0x00000000002c7944 */ /* 0x000fea0003c00000 */
[----:B------:R-:W-:-:S07]  /*01a0*/  IMAD.MOV.U32 R4, RZ, RZ, R7 ;  /* 0x000000ffff047224 */ /* 0x000fce00078e0007 */
.L_x_39:
[----:B------:R-:W-:Y:S05]  /*01b0*/  BSYNC.RECONVERGENT B0 ;  /* 0x0000000000007941 */ /* 0x000fea0003800200 */
.L_x_38:
[----:B------:R-:W0:Y:S01]  /*01c0*/  LDCU UR6, c[0x0][0x39c] ;  /* 0x00007380ff0677ac */ /* 0x000e220008000800 */
[----:B------:R-:W1:Y:S01]  /*01d0*/  LDC.64 R2, c[0x0][0x388] ;  /* 0x0000e200ff027b82 */ /* 0x000e620000000a00 */
[----:B------:R-:W-:Y:S01]  /*01e0*/  IMAD.MOV.U32 R7, RZ, RZ, 0x1 ;  /* 0x00000001ff077424 */ /* 0x000fe200078e00ff */
[----:B0-----:R-:W-:-:S05]  /*01f0*/  I2FP.F32.S32 R5, UR6 ;  /* 0x0000000600057c45 */ /* 0x001fca0008201400 */
[----:B------:R-:W-:-:S04]  /*0200*/  FMUL R4, R5, R4 ;  /* 0x0000000405047220 */ /* 0x000fc80000400000 */
[----:B------:R-:W1:Y:S02]  /*0210*/  F2I.TRUNC.NTZ R5, R4 ;  /* 0x0000000400057305 */ /* 0x000e64000020f100 */
[----:B-1----:R-:W-:-:S05]  /*0220*/  IMAD.WIDE R2, R5, 0x4, R2 ;  /* 0x0000000405027825 */ /* 0x002fca00078e0202 */
[----:B------:R-:W-:Y:S01]  /*0230*/  REDG.E.ADD.STRONG.GPU desc[UR4][R2.64], R7 ;  /* 0x000000070200798e */ /* 0x000fe2000c12e104 */
[----:B------:R-:W-:Y:S05]  /*0240*/  EXIT ;  /* 0x000000000000794d */ /* 0x000fea0003800000 */
        .weak           $__internal_2_$__cuda_sm3x_div_rn_noftz_f32_slowpath
        .type           $__internal_2_$__cuda_sm3x_div_rn_noftz_f32_slowpath,@function
        .size           $__internal_2_$__cuda_sm3x_div_rn_noftz_f32_slowpath,(.L_x_73 - $__internal_2_$__cuda_sm3x_div_rn_noftz_f32_slowpath)
$__internal_2_$__cuda_sm3x_div_rn_noftz_f32_slowpath:
[----:B------:R-:W-:Y:S01]  /*0250*/  SHF.R.U32.HI R4, RZ, 0x17, R5 ;  /* 0x00000017ff047819 */ /* 0x000fe20000011605 */
[----:B------:R-:W-:Y:S01]  /*0260*/  BSSY.RECONVERGENT B1, `(.L_x_40) ;  /* 0x0000064000017945 */ /* 0x000fe20003800200 */
[--C-:B------:R-:W-:Y:S01]  /*0270*/  SHF.R.U32.HI R3, RZ, 0x17, R0.reuse ;  /* 0x00000017ff037819 */ /* 0x100fe20000011600 */
[----:B------:R-:W-:Y:S01]  /*0280*/  IMAD.MOV.U32 R7, RZ, RZ, R0 ;  /* 0x000000ffff077224 */ /* 0x000fe200078e0000 */
[----:B------:R-:W-:Y:S02]  /*0290*/  LOP3.LUT R6, R4, 0xff, RZ, 0xc0, !PT ;  /* 0x000000ff04067812 */ /* 0x000fe400078ec0ff */
[----:B------:R-:W-:-:S03]  /*02a0*/  LOP3.LUT R4, R3, 0xff, RZ, 0xc0, !PT ;  /* 0x000000ff03047812 */ /* 0x000fc600078ec0ff */
[----:B------:R-:W-:Y:S02]  /*02b0*/  VIADD R10, R6, 0xffffffff ;  /* 0xffffffff060a7836 */ /* 0x000fe40000000000 */
[----:B------:R-:W-:-:S03]  /*02c0*/  VIADD R9, R4, 0xffffffff ;  /* 0xffffffff04097836 */ /* 0x000fc60000000000 */
[----:B------:R-:W-:-:S04]  /*02d0*/  ISETP.GT.U32.AND P0, PT, R10, 0xfd, PT ;  /* 0x000000fd0a00780c */ /* 0x000fc80003f04070 */
[----:B------:R-:W-:-:S13]  /*02e0*/  ISETP.GT.U32.OR P0, PT, R9, 0xfd, P0 ;  /* 0x000000fd0900780c */ /* 0x000fda0000704470 */
[----:B------:R-:W-:Y:S01]  /*02f0*/  @!P0 IMAD.MOV.U32 R8, RZ, RZ, RZ ;  /* 0x000000ffff088224 */ /* 0x000fe200078e00ff */
[----:B------:R-:W-:Y:S06]  /*0300*/  @!P0 BRA `(.L_x_41) ;  /* 0x0000000000608947 */ /* 0x000fec0003800000 */
[----:B------:R-:W-:Y:S01]  /*0310*/  FSETP.GTU.FTZ.AND P0, PT, |R0|, +INF , PT ;  /* 0x7f8000000000780b */ /* 0x000fe20003f1c200 */
[----:B------:R-:W-:Y:S01]  /*0320*/  IMAD.MOV.U32 R3, RZ, RZ, R5 ;  /* 0x000000ffff037224 */ /* 0x000fe200078e0005 */
        /* <DEDUP_REMOVED lines=17> */
[----:B------:R-:W-:Y:S02]  /*0440*/  @P0 IMAD.MOV.U32 R8, RZ, RZ, RZ ;  /* 0x000000ffff080224 */ /* 0x000fe400078e00ff */
[----:B------:R-:W-:Y:S01]  /*0450*/  @!P0 FFMA R7, R0, 1.84467440737095516160e+19, RZ ;  /* 0x5f80000000078823 */ /* 0x000fe200000000ff */
[----:B------:R-:W-:Y:S02]  /*0460*/  @!P0 IMAD.MOV.U32 R8, RZ, RZ, -0x40 ;  /* 0xffffffc0ff088424 */ /* 0x000fe400078e00ff */
[----:B------:R-:W-:Y:S02]  /*0470*/  @!P1 FFMA R5, R3, 1.84467440737095516160e+19, RZ ;  /* 0x5f80000003059823 */ /* 0x000fe400000000ff */
[----:B------:R-:W-:-:S07]  /*0480*/  @!P1 VIADD R8, R8, 0x40 ;  /* 0x0000004008089836 */ /* 0x000fce0000000000 */
.L_x_41:
[----:B------:R-:W-:Y:S01]  /*0490*/  LEA R0, R6, 0xc0800000, 0x17 ;  /* 0xc080000006007811 */ /* 0x000fe200078eb8ff */
[----:B------:R-:W-:Y:S01]  /*04a0*/  VIADD R4, R4, 0xffffff81 ;  /* 0xffffff8104047836 */ /* 0x000fe20000000000 */
[----:B------:R-:W-:Y:S03]  /*04b0*/  BSSY.RECONVERGENT B2, `(.L_x_46) ;  /* 0x0000035000027945 */ /* 0x000fe60003800200 */
[----:B------:R-:W-:Y:S02]  /*04c0*/  IMAD.IADD R5, R5, 0x1, -R0 ;  /* 0x0000000105057824 */ /* 0x000fe400078e0a00 */
[----:B------:R-:W-:Y:S02]  /*04d0*/  IMAD R0, R4, -0x800000, R7 ;  /* 0xff80000004007824 */ /* 0x000fe400078e0207 */
[----:B------:R-:W0:Y:S01]  /*04e0*/  MUFU.RCP R3, R5 ;  /* 0x0000000500037308 */ /* 0x000e220000001000 */
[----:B------:R-:W-:-:S04]  /*04f0*/  FADD.FTZ R9, -R5, -RZ ;  /* 0x800000ff05097221 */ /* 0x000fc80000010100 */
[----:B0-----:R-:W-:-:S04]  /*0500*/  FFMA R10, R3, R9, 1 ;  /* 0x3f800000030a7423 */ /* 0x001fc80000000009 */
[----:B------:R-:W-:-:S04]  /*0510*/  FFMA R12, R3, R10, R3 ;  /* 0x0000000a030c7223 */ /* 0x000fc80000000003 */
[----:B------:R-:W-:-:S04]  /*0520*/  FFMA R3, R0, R12, RZ ;  /* 0x0000000c00037223 */ /* 0x000fc800000000ff */
[----:B------:R-:W-:-:S04]  /*0530*/  FFMA R10, R9, R3, R0 ;  /* 0x00000003090a7223 */ /* 0x000fc80000000000 */
[----:B------:R-:W-:Y:S01]  /*0540*/  FFMA R11, R12, R10, R3 ;  /* 0x0000000a0c0b7223 */ /* 0x000fe20000000003 */
[----:B------:R-:W-:-:S03]  /*0550*/  IADD3 R3, PT, PT, R4, 0x7f, -R6 ;  /* 0x0000007f04037810 */ /* 0x000fc60007ffe806 */
[----:B------:R-:W-:Y:S02]  /*0560*/  FFMA R10, R9, R11, R0 ;  /* 0x0000000b090a7223 */ /* 0x000fe40000000000 */
[----:B------:R-:W-:Y:S02]  /*0570*/  IMAD.IADD R3, R3, 0x1, R8 ;  /* 0x0000000103037824 */ /* 0x000fe400078e0208 */
[----:B------:R-:W-:-:S05]  /*0580*/  FFMA R7, R12, R10, R11 ;  /* 0x0000000a0c077223 */ /* 0x000fca000000000b */
[----:B------:R-:W-:-:S04]  /*0590*/  SHF.R.U32.HI R0, RZ, 0x17, R7 ;  /* 0x00000017ff007819 */ /* 0x000fc80000011607 */
[----:B------:R-:W-:-:S05]  /*05a0*/  LOP3.LUT R0, R0, 0xff, RZ, 0xc0, !PT ;  /* 0x000000ff00007812 */ /* 0x000fca00078ec0ff */
[----:B------:R-:W-:-:S04]  /*05b0*/  IMAD.IADD R6, R0, 0x1, R3 ;  /* 0x0000000100067824 */ /* 0x000fc800078e0203 */
        /* <DEDUP_REMOVED lines=10> */
[-CC-:B------:R-:W-:Y:S01]  /*0660*/  FFMA.RZ R0, R12, R10.reuse, R11.reuse ;  /* 0x0000000a0c007223 */ /* 0x180fe2000000c00b */
[----:B------:R-:W-:Y:S02]  /*0670*/  VIADD R5, R6, 0x20 ;  /* 0x0000002006057836 */ /* 0x000fe40000000000 */
[-CC-:B------:R-:W-:Y:S01]  /*0680*/  FFMA.RM R3, R12, R10.reuse, R11.reuse ;  /* 0x0000000a0c037223 */ /* 0x180fe2000000400b */
[----:B------:R-:W-:Y:S02]  /*0690*/  ISETP.NE.AND P2, PT, R6, RZ, PT ;  /* 0x000000ff0600720c */ /* 0x000fe40003f45270 */
[----:B------:R-:W-:Y:S01]  /*06a0*/  LOP3.LUT R4, R0, 0x7fffff, RZ, 0xc0, !PT ;  /* 0x007fffff00047812 */ /* 0x000fe200078ec0ff */
[----:B------:R-:W-:Y:S01]  /*06b0*/  FFMA.RP R0, R12, R10, R11 ;  /* 0x0000000a0c007223 */ /* 0x000fe2000000800b */
[----:B------:R-:W-:Y:S01]  /*06c0*/  ISETP.NE.AND P1, PT, R6, RZ, PT ;  /* 0x000000ff0600720c */ /* 0x000fe20003f25270 */
[----:B------:R-:W-:Y:S01]  /*06d0*/  IMAD.MOV R6, RZ, RZ, -R6 ;  /* 0x000000ffff067224 */ /* 0x000fe200078e0a06 */
        /* <DEDUP_REMOVED lines=10> */
[----:B------:R-:W-:-:S05]  /*0780*/  LOP3.LUT R0, R0, R3, RZ, 0xc0, !PT ;  /* 0x0000000300007212 */ /* 0x000fca00078ec0ff */
[----:B------:R-:W-:-:S05]  /*0790*/  IMAD.IADD R0, R5, 0x1, R0 ;  /* 0x0000000105007824 */ /* 0x000fca00078e0200 */
[----:B------:R-:W-:Y:S01]  /*07a0*/  LOP3.LUT R7, R0, R7, RZ, 0xfc, !PT ;  /* 0x0000000700077212 */ /* 0x000fe200078efcff */
[----:B------:R-:W-:Y:S06]  /*07b0*/  BRA `(.L_x_49) ;  /* 0x0000000000107947 */ /* 0x000fec0003800000 */
.L_x_48:
[----:B------:R-:W-:-:S04]  /*07c0*/  LOP3.LUT R7, R7, 0x80000000, RZ, 0xc0, !PT ;  /* 0x8000000007077812 */ /* 0x000fc800078ec0ff */
[----:B------:R-:W-:Y:S01]  /*07d0*/  LOP3.LUT R7, R7, 0x7f800000, RZ, 0xfc, !PT ;  /* 0x7f80000007077812 */ /* 0x000fe200078efcff */
[----:B------:R-:W-:Y:S06]  /*07e0*/  BRA `(.L_x_49) ;  /* 0x0000000000047947 */ /* 0x000fec0003800000 */
.L_x_47:
[----:B------:R-:W-:-:S07]  /*07f0*/  IMAD R7, R3, 0x800000, R7 ;  /* 0x0080000003077824 */ /* 0x000fce00078e0207 */
.L_x_49:
[----:B------:R-:W-:Y:S05]  /*0800*/  BSYNC.RECONVERGENT B2 ;  /* 0x0000000000027941 */ /* 0x000fea0003800200 */
.L_x_46:
[----:B------:R-:W-:Y:S05]  /*0810*/  BRA `(.L_x_50) ;  /* 0x0000000000207947 */ /* 0x000fea0003800000 */
.L_x_45:
[----:B------:R-:W-:-:S04]  /*0820*/  LOP3.LUT R7, R5, 0x80000000, R7, 0x48, !PT ;  /* 0x8000000005077812 */ /* 0x000fc800078e4807 */
[----:B------:R-:W-:Y:S01]  /*0830*/  LOP3.LUT R7, R7, 0x7f800000, RZ, 0xfc, !PT ;  /* 0x7f80000007077812 */ /* 0x000fe200078efcff */
[----:B------:R-:W-:Y:S06]  /*0840*/  BRA `(.L_x_50) ;  /* 0x0000000000147947 */ /* 0x000fec0003800000 */
.L_x_44:
[----:B------:R-:W-:Y:S01]  /*0850*/  LOP3.LUT R7, R5, 0x80000000, R7, 0x48, !PT ;  /* 0x8000000005077812 */ /* 0x000fe200078e4807 */
[----:B------:R-:W-:Y:S06]  /*0860*/  BRA `(.L_x_50) ;  /* 0x00000000000c7947 */ /* 0x000fec0003800000 */
.L_x_43:
[----:B------:R-:W0:Y:S01]  /*0870*/  MUFU.RSQ R7, -QNAN ;  /* 0xffc0000000077908 */ /* 0x000e220000001400 */
[----:B------:R-:W-:Y:S05]  /*0880*/  BRA `(.L_x_50) ;  /* 0x0000000000047947 */ /* 0x000fea0003800000 */
.L_x_42:
[----:B------:R-:W-:-:S07]  /*0890*/  FADD.FTZ R7, R0, R3 ;  /* 0x0000000300077221 */ /* 0x000fce0000010000 */
.L_x_50:
[----:B------:R-:W-:Y:S05]  /*08a0*/  BSYNC.RECONVERGENT B1 ;  /* 0x0000000000017941 */ /* 0x000fea0003800200 */
.L_x_40:
[----:B------:R-:W-:-:S04]  /*08b0*/  IMAD.MOV.U32 R3, RZ, RZ, 0x0 ;  /* 0x00000000ff037424 */ /* 0x000fc800078e00ff */
[----:B0-----:R-:W-:Y:S05]  /*08c0*/  RET.REL.NODEC R2 `(kernel_histo) ;  /* 0xfffffff402cc7950 */ /* 0x001fea0003c3ffff */
.L_x_51:
        /* <DEDUP_REMOVED lines=11> */
.L_x_73:


//--------------------- .text.kernel_scan         --------------------------
	.section	.text.kernel_scan,"ax",@progbits
	.align	128
        .global         kernel_scan
        .type           kernel_scan,@function
        .size           kernel_scan,(.L_x_80 - kernel_scan)
        .other          kernel_scan,@"STO_CUDA_ENTRY STV_DEFAULT"
kernel_scan:
.text.kernel_scan:
[----:B------:R-:W-:Y:S01]  /*0000*/  LDC R1, c[0x0][0x37c] ;  /* 0x0000df00ff017b82 */ /* 0x000fe20000000800 */
[----:B------:R-:W0:Y:S07]  /*0010*/  S2R R7, SR_CTAID.X ;  /* 0x0000000000077919 */ /* 0x000e2e0000002500 */
[----:B------:R-:W1:Y:S01]  /*0020*/  LDC R6, c[0x0][0x388] ;  /* 0x0000e200ff067b82 */ /* 0x000e620000000800 */
[----:B------:R-:W0:Y:S01]  /*0030*/  LDCU UR4, c[0x0][0x360] ;  /* 0x00006c00ff0477ac */ /* 0x000e220008000800 */
[----:B------:R-:W0:Y:S02]  /*0040*/  S2R R0, SR_TID.X ;  /* 0x0000000000007919 */ /* 0x000e240000002100 */
[----:B0-----:R-:W-:-:S05]  /*0050*/  IMAD R7, R7, UR4, R0 ;  /* 0x0000000407077c24 */ /* 0x001fca000f8e0200 */
[----:B-1----:R-:W-:-:S13]  /*0060*/  ISETP.GE.AND P0, PT, R7, R6, PT ;  /* 0x000000060700720c */ /* 0x002fda0003f06270 */
[----:B------:R-:W-:Y:S05]  /*0070*/  @P0 EXIT ;  /* 0x000000000000094d */ /* 0x000fea0003800000 */
[----:B------:R-:W0:Y:S01]  /*0080*/  LDC.64 R4, c[0x0][0x380] ;  /* 0x0000e000ff047b82 */ /* 0x000e220000000a00 */
[----:B------:R-:W-:Y:S01]  /*0090*/  ISETP.GE.AND P0, PT, R7, 0x1, PT ;  /* 0x000000010700780c */ /* 0x000fe20003f06270 */
[----:B------:R-:W1:Y:S01]  /*00a0*/  LDCU.64 UR6, c[0x0][0x358] ;  /* 0x00006b00ff0677ac */ /* 0x000e620008000a00 */
[----:B------:R-:W-:-:S11]  /*00b0*/  HFMA2 R9, -RZ, RZ, 0, 0 ;  /* 0x00000000ff097431 */ /* 0x000fd600000001ff */
[----:B------:R-:W-:-:S05]  /*00c0*/  @P0 IADD3 R3, PT, PT, R7, -0x1, RZ ;  /* 0xffffffff07030810 */ /* 0x000fca0007ffe0ff */
[----:B0-----:R-:W-:-:S05]  /*00d0*/  @P0 IMAD.WIDE.U32 R2, R3, 0x4, R4 ;  /* 0x0000000403020825 */ /* 0x001fca00078e0004 */
[----:B-1----:R-:W2:Y:S01]  /*00e0*/  @P0 LDG.E R9, desc[UR6][R2.64] ;  /* 0x0000000602090981 */ /* 0x002ea2000c1e1900 */
[----:B------:R-:W-:Y:S01]  /*00f0*/  IMAD.WIDE R4, R7, 0x4, R4 ;  /* 0x0000000407047825 */ /* 0x000fe200078e0204 */
[----:B------:R-:W-:Y:S01]  /*0100*/  BAR.SYNC.DEFER_BLOCKING 0x0 ;  /* 0x0000000000007b1d */ /* 0x000fe20000010000 */
[----:B------:R-:W-:-:S05]  /*0110*/  ISETP.GE.AND P0, PT, R6, 0x1, PT ;  /* 0x000000010600780c */ /* 0x000fca0003f06270 */
[----:B--2---:R0:W-:Y:S02]  /*0120*/  STG.E desc[UR6][R4.64], R9 ;  /* 0x0000000904007986 */ /* 0x0041e4000c101906 */
[----:B------:R-:W-:Y:S06]  /*0130*/  BAR.SYNC.DEFER_BLOCKING 0x0 ;  /* 0x0000000000007b1d */ /* 0x000fec0000010000 */
[----:B------:R-:W-:Y:S05]  /*0140*/  @!P0 EXIT ;  /* 0x000000000000894d */ /* 0x000fea0003800000 */
[----:B------:R-:W1:Y:S01]  /*0150*/  LDCU UR5, c[0x0][0x388] ;  /* 0x00007100ff0577ac */ /* 0x000e620008000800 */
[----:B------:R-:W-:-:S05]  /*0160*/  UMOV UR4, 0x1 ;  /* 0x0000000100047882 */ /* 0x000fca0000000000 */
.L_x_52:
[----:B0-2---:R-:W-:Y:S01]  /*0170*/  VIADD R9, R7, -UR4 ;  /* 0x8000000407097c36 */ /* 0x005fe20008000000 */
[----:B------:R-:W-:-:S04]  /*0180*/  MOV R0, RZ ;  /* 0x000000ff00007202 */ /* 0x000fc80000000f00 */
[----:B------:R-:W-:-:S13]  /*0190*/  ISETP.GE.AND P0, PT, R9, RZ, PT ;  /* 0x000000ff0900720c */ /* 0x000fda0003f06270 */
[----:B------:R-:W0:Y:S02]  /*01a0*/  @P0 LDC.64 R2, c[0x0][0x380] ;  /* 0x0000e000ff020b82 */ /* 0x000e240000000a00 */
[----:B0-----:R-:W-:-:S05]  /*01b0*/  @P0 IMAD.WIDE.U32 R2, R9, 0x4, R2 ;  /* 0x0000000409020825 */ /* 0x001fca00078e0002 */
[----:B------:R-:W2:Y:S01]  /*01c0*/  @P0 LDG.E R0, desc[UR6][R2.64] ;  /* 0x0000000602000981 */ /* 0x000ea2000c1e1900 */
[----:B------:R-:W-:Y:S06]  /*01d0*/  BAR.SYNC.DEFER_BLOCKING 0x0 ;  /* 0x0000000000007b1d */ /* 0x000fec0000010000 */
[----:B------:R-:W2:Y:S01]  /*01e0*/  @P0 LDG.E R9, desc[UR6][R4.64] ;  /* 0x0000000604090981 */ /* 0x000ea2000c1e1900 */
[----:B------:R-:W-:-:S04]  /*01f0*/  USHF.L.U32 UR4, UR4, 0x1, URZ ;  /* 0x0000000104047899 */ /* 0x000fc800080006ff */
[----:B-1----:R-:W-:Y:S01]  /*0200*/  UISETP.GT.AND UP0, UPT, UR4, UR5, UPT ;  /* 0x000000050400728c */ /* 0x002fe2000bf04270 */
[----:B--2---:R-:W-:-:S05]  /*0210*/  @P0 IMAD.IADD R9, R9, 0x1, R0 ;  /* 0x0000000109090824 */ /* 0x004fca00078e0200 */
[----:B------:R2:W-:Y:S01]  /*0220*/  @P0 STG.E desc[UR6][R4.64], R9 ;  /* 0x0000000904000986 */ /* 0x0005e2000c101906 */
[----:B------:R-:W-:Y:S06]  /*0230*/  BAR.SYNC.DEFER_BLOCKING 0x0 ;  /* 0x0000000000007b1d */ /* 0x000fec0000010000 */
[----:B------:R-:W-:Y:S05]  /*0240*/  BRA.U !UP0, `(.L_x_52) ;  /* 0xfffffffd08c87547 */ /* 0x000fea000b83ffff */
[----:B------:R-:W-:Y:S05]  /*0250*/  EXIT ;  /* 0x000000000000794d */ /* 0x000fea0003800000 */
.L_x_53:
        /* <DEDUP_REMOVED lines=10> */
.L_x_80:


//--------------------- .text.rgb_to_xyY          --------------------------
	.section	.text.rgb_to_xyY,"ax",@progbits
	.align	128
        .global         rgb_to_xyY
        .type           rgb_to_xyY,@function
        .size           rgb_to_xyY,(.L_x_74 - rgb_to_xyY)
        .other          rgb_to_xyY,@"STO_CUDA_ENTRY STV_DEFAULT"
rgb_to_xyY:
.text.rgb_to_xyY:
[----:B------:R-:W-:Y:S01]  /*0000*/  LDC R1, c[0x0][0x37c] ;  /* 0x0000df00ff017b82 */ /* 0x000fe20000000800 */
[----:B------:R-:W0:Y:S07]  /*0010*/  S2R R0, SR_TID.Y ;  /* 0x0000000000007919 */ /* 0x000e2e0000002200 */
[----:B------:R-:W1:Y:S01]  /*0020*/  LDC R4, c[0x0][0x360] ;  /* 0x0000d800ff047b82 */ /* 0x000e620000000800 */
[----:B------:R-:W2:Y:S01]  /*0030*/  LDCU UR7, c[0x0][0x3b4] ;  /* 0x00007680ff0777ac */ /* 0x000ea20008000800 */
[----:B------:R-:W1:Y:S01]  /*0040*/  S2R R5, SR_TID.X ;  /* 0x0000000000057919 */ /* 0x000e620000002100 */
[----:B------:R-:W3:Y:S05]  /*0050*/  LDCU UR6, c[0x0][0x3b8] ;  /* 0x00007700ff0677ac */ /* 0x000eea0008000800 */
[----:B------:R-:W0:Y:S08]  /*0060*/  S2UR UR5, SR_CTAID.Y ;  /* 0x00000000000579c3 */ /* 0x000e300000002600 */
[----:B------:R-:W0:Y:S08]  /*0070*/  LDC R3, c[0x0][0x364] ;  /* 0x0000d900ff037b82 */ /* 0x000e300000000800 */
[----:B------:R-:W1:Y:S01]  /*0080*/  S2UR UR4, SR_CTAID.X ;  /* 0x00000000000479c3 */ /* 0x000e620000002500 */
[----:B0-----:R-:W-:-:S05]  /*0090*/  IMAD R3, R3, UR5, R0 ;  /* 0x0000000503037c24 */ /* 0x001fca000f8e0200 */
[----:B--2---:R-:W-:Y:S01]  /*00a0*/  ISETP.GE.AND P0, PT, R3, UR7, PT ;  /* 0x0000000703007c0c */ /* 0x004fe2000bf06270 */
[----:B-1----:R-:W-:-:S05]  /*00b0*/  IMAD R4, R4, UR4, R5 ;  /* 0x0000000404047c24 */ /* 0x002fca000f8e0205 */
[----:B---3--:R-:W-:Y:S01]  /*00c0*/  ISETP.GE.OR P0, PT, R4, UR6, P0 ;  /* 0x0000000604007c0c */ /* 0x008fe20008706670 */
[----:B------:R-:W-:-:S12]  /*00d0*/  IMAD R4, R3, UR6, R4 ;  /* 0x0000000603047c24 */ /* 0x000fd8000f8e0204 */
[----:B------:R-:W-:Y:S05]  /*00e0*/  @P0 EXIT ;  /* 0x000000000000094d */ /* 0x000fea0003800000 */
[----:B------:R-:W0:Y:S01]  /*00f0*/  LDC.64 R8, c[0x0][0x388] ;  /* 0x0000e200ff087b82 */ /* 0x000e220000000a00 */
[----:B------:R-:W1:Y:S07]  /*0100*/  LDCU.64 UR4, c[0x0][0x358] ;  /* 0x00006b00ff0477ac */ /* 0x000e6e0008000a00 */
[----:B------:R-:W2:Y:S08]  /*0110*/  LDC.64 R6, c[0x0][0x380] ;  /* 0x0000e000ff067b82 */ /* 0x000eb00000000a00 */
[----:B------:R-:W3:Y:S01]  /*0120*/  LDC.64 R10, c[0x0][0x390] ;  /* 0x0000e400ff0a7b82 */ /* 0x000ee20000000a00 */
[----:B0-----:R-:W-:-:S06]  /*0130*/  IMAD.WIDE R8, R4, 0x4, R8 ;  /* 0x0000000404087825 */ /* 0x001fcc00078e0208 */
[----:B-1----:R-:W4:Y:S01]  /*0140*/  LDG.E R8, desc[UR4][R8.64] ;  /* 0x0000000408087981 */ /* 0x002f22000c1e1900 */
[----:B--2---:R-:W-:-:S06]  /*0150*/  IMAD.WIDE R6, R4, 0x4, R6 ;  /* 0x0000000404067825 */ /* 0x004fcc00078e0206 */
[----:B------:R-:W2:Y:S01]  /*0160*/  LDG.E R6, desc[UR4][R6.64] ;  /* 0x0000000406067981 */ /* 0x000ea2000c1e1900 */
[----:B---3--:R-:W-:-:S06]  /*0170*/  IMAD.WIDE R10, R4, 0x4, R10 ;  /* 0x00000004040a7825 */ /* 0x008fcc00078e020a */
[----:B------:R-:W3:Y:S01]  /*0180*/  LDG.E R10, desc[UR4][R10.64] ;  /* 0x000000040a0a7981 */ /* 0x000ee2000c1e1900 */
[----:B------:R-:W-:Y:S01]  /*0190*/  BSSY.RECONVERGENT B0, `(.L_x_54) ;  /* 0x0000018000007945 */ /* 0x000fe20003800200 */
[C---:B----4-:R-:W-:Y:S01]  /*01a0*/  FMUL R3, R8.reuse, 0.35760000348091125488 ;  /* 0x3eb7175908037820 */ /* 0x050fe20000400000 */
[C---:B------:R-:W-:Y:S01]  /*01b0*/  FMUL R5, R8.reuse, 0.71520000696182250977 ;  /* 0x3f37175908057820 */ /* 0x040fe20000400000 */
[----:B------:R-:W-:Y:S02]  /*01c0*/  FMUL R13, R8, 0.11919999867677688599 ;  /* 0x3df41f21080d7820 */ /* 0x000fe40000400000 */
[C---:B--2---:R-:W-:Y:S01]  /*01d0*/  FFMA R3, R6.reuse, 0.41240000724792480469, R3 ;  /* 0x3ed3261806037823 */ /* 0x044fe20000000003 */
[C---:B------:R-:W-:Y:S01]  /*01e0*/  FFMA R5, R6.reuse, 0.21259999275207519531, R5 ;  /* 0x3e59b3d006057823 */ /* 0x040fe20000000005 */
[----:B------:R-:W-:Y:S02]  /*01f0*/  FFMA R13, R6, 0.019300000742077827454, R13 ;  /* 0x3c9e1b09060d7823 */ /* 0x000fe4000000000d */
[C---:B---3--:R-:W-:Y:S01]  /*0200*/  FFMA R3, R10.reuse, 0.1805000007152557373, R3 ;  /* 0x3e38d4fe0a037823 */ /* 0x048fe20000000003 */
[C---:B------:R-:W-:Y:S01]  /*0210*/  FFMA R0, R10.reuse, 0.072200000286102294922, R5 ;  /* 0x3d93dd980a007823 */ /* 0x040fe20000000005 */
[----:B------:R-:W-:-:S03]  /*0220*/  FFMA R13, R10, 0.95050001144409179688, R13 ;  /* 0x3f7353f80a0d7823 */ /* 0x000fc6000000000d */
[----:B------:R-:W-:-:S04]  /*0230*/  FADD R6, R3, R0 ;  /* 0x0000000003067221 */ /* 0x000fc80000000000 */
[----:B------:R-:W-:-:S04]  /*0240*/  FADD R6, R13, R6 ;  /* 0x000000060d067221 */ /* 0x000fc80000000000 */
[----:B------:R-:W0:Y:S08]  /*0250*/  MUFU.RCP R5, R6 ;  /* 0x0000000600057308 */ /* 0x000e300000001000 */
[----:B------:R-:W1:Y:S01]  /*0260*/  FCHK P0, R3, R6 ;  /* 0x0000000603007302 */ /* 0x000e620000000000 */
[----:B0-----:R-:W-:-:S04]  /*0270*/  FFMA R2, -R6, R5, 1 ;  /* 0x3f80000006027423 */ /* 0x001fc80000000105 */
[----:B------:R-:W-:-:S04]  /*0280*/  FFMA R2, R5, R2, R5 ;  /* 0x0000000205027223 */ /* 0x000fc80000000005 */
[----:B------:R-:W-:-:S04]  /*0290*/  FFMA R5, R3, R2, RZ ;  /* 0x0000000203057223 */ /* 0x000fc800000000ff */
[----:B------:R-:W-:-:S04]  /*02a0*/  FFMA R7, -R6, R5, R3 ;  /* 0x0000000506077223 */ /* 0x000fc80000000103 */
[----:B------:R-:W-:Y:S01]  /*02b0*/  FFMA R5, R2, R7, R5 ;  /* 0x0000000702057223 */ /* 0x000fe20000000005 */
[----:B-1----:R-:W-:Y:S06]  /*02c0*/  @!P0 BRA `(.L_x_55) ;  /* 0x0000000000108947 */ /* 0x002fec0003800000 */
[----:B------:R-:W-:Y:S02]  /*02d0*/  MOV R2, R6 ;  /* 0x0000000600027202 */ /* 0x000fe40000000f00 */
[----:B------:R-:W-:-:S07]  /*02e0*/  MOV R8, 0x300 ;  /* 0x0000030000087802 */ /* 0x000fce0000000f00 */
[----:B------:R-:W-:Y:S05]  /*02f0*/  CALL.REL.NOINC `($__internal_3_$__cuda_sm3x_div_rn_noftz_f32_slowpath) ;  /* 0x0000000000dc7944 */ /* 0x000fea0003c00000 */
[----:B------:R-:W-:-:S07]  /*0300*/  IMAD.MOV.U32 R5, RZ, RZ, R2 ;  /* 0x000000ffff057224 */ /* 0x000fce00078e0002 */
.L_x_55:
[----:B------:R-:W-:Y:S05]  /*0310*/  BSYNC.RECONVERGENT B0 ;  /* 0x0000000000007941 */ /* 0x000fea0003800200 */
.L_x_54:
[----:B------:R-:W0:Y:S01]  /*0320*/  MUFU.RCP R3, R6 ;  /* 0x0000000600037308 */ /* 0x000e220000001000 */
[----:B------:R-:W-:Y:S07]  /*0330*/  BSSY.RECONVERGENT B0, `(.L_x_56) ;  /* 0x000000c000007945 */ /* 0x000fee0003800200 */
[----:B------:R-:W1:Y:S01]  /*0340*/  FCHK P0, R0, R6 ;  /* 0x0000000600007302 */ /* 0x000e620000000000 */
[----:B0-----:R-:W-:-:S04]  /*0350*/  FFMA R2, -R6, R3, 1 ;  /* 0x3f80000006027423 */ /* 0x001fc80000000103 */
[----:B------:R-:W-:-:S04]  /*0360*/  FFMA R8, R3, R2, R3 ;  /* 0x0000000203087223 */ /* 0x000fc80000000003 */
[----:B------:R-:W-:-:S04]  /*0370*/  FFMA R3, R0, R8, RZ ;  /* 0x0000000800037223 */ /* 0x000fc800000000ff */
[----:B------:R-:W-:-:S04]  /*0380*/  FFMA R2, -R6, R3, R0 ;  /* 0x0000000306027223 */ /* 0x000fc80000000100 */
[----:B------:R-:W-:Y:S01]  /*0390*/  FFMA R2, R8, R2, R3 ;  /* 0x0000000208027223 */ /* 0x000fe20000000003 */
[----:B-1----:R-:W-:Y:S06]  /*03a0*/  @!P0 BRA `(.L_x_57) ;  /* 0x0000000000108947 */ /* 0x002fec0003800000 */
[----:B------:R-:W-:Y:S01]  /*03b0*/  MOV R2, R6 ;  /* 0x0000000600027202 */ /* 0x000fe20000000f00 */
[----:B------:R-:W-:Y:S01]  /*03c0*/  IMAD.MOV.U32 R3, RZ, RZ, R0 ;  /* 0x000000ffff037224 */ /* 0x000fe200078e0000 */
[----:B------:R-:W-:-:S07]  /*03d0*/  MOV R8, 0x3f0 ;  /* 0x000003f000087802 */ /* 0x000fce0000000f00 */
[----:B------:R-:W-:Y:S05]  /*03e0*/  CALL.REL.NOINC `($__internal_3_$__cuda_sm3x_div_rn_noftz_f32_slowpath) ;  /* 0x0000000000a07944 */ /* 0x000fea0003c00000 */
.L_x_57:
[----:B------:R-:W-:Y:S05]  /*03f0*/  BSYNC.RECONVERGENT B0 ;  /* 0x0000000000007941 */ /* 0x000fea0003800200 */
.L_x_56:
[----:B------:R-:W0:Y:S01]  /*0400*/  LDCU UR6, c[0x0][0x3b0] ;  /* 0x00007600ff0677ac */ /* 0x000e220008000800 */
[----:B------:R-:W-:Y:S01]  /*0410*/  HFMA2 R7, -RZ, RZ, 1.5048828125, 33.21875 ;  /* 0x3e055027ff077431 */ /* 0x000fe200000001ff */
[----:B------:R-:W1:Y:S08]  /*0420*/  LDC.64 R10, c[0x0][0x398] ;  /* 0x0000e600ff0a7b82 */ /* 0x000e700000000a00 */
[----:B------:R-:W2:Y:S01]  /*0430*/  LDC.64 R8, c[0x0][0x3a0] ;  /* 0x0000e800ff087b82 */ /* 0x000ea20000000a00 */
[----:B0-----:R-:W-:-:S05]  /*0440*/  FADD R0, R0, UR6 ;  /* 0x0000000600007e21 */ /* 0x001fca0008000000 */
[----:B------:R-:W-:Y:S01]  /*0450*/  FSETP.GEU.AND P0, PT, R0, 1.175494350822287508e-38, PT ;  /* 0x008000000000780b */ /* 0x000fe20003f0e000 */
[----:B-1----:R-:W-:-:S05]  /*0460*/  IMAD.WIDE R10, R4, 0x4, R10 ;  /* 0x00000004040a7825 */ /* 0x002fca00078e020a */
[----:B------:R-:W-:Y:S01]  /*0470*/  STG.E desc[UR4][R10.64], R5 ;  /* 0x000000050a007986 */ /* 0x000fe2000c101904 */
[----:B--2---:R-:W-:-:S06]  /*0480*/  IMAD.WIDE R8, R4, 0x4, R8 ;  /* 0x0000000404087825 */ /* 0x004fcc00078e0208 */
[----:B------:R-:W-:Y:S01]  /*0490*/  @!P0 FMUL R0, R0, 8388608 ;  /* 0x4b00000000008820 */ /* 0x000fe20000400000 */
[----:B------:R-:W-:Y:S04]  /*04a0*/  STG.E desc[UR4][R8.64], R2 ;  /* 0x0000000208007986 */ /* 0x000fe8000c101904 */
[----:B------:R-:W-:-:S04]  /*04b0*/  IADD3 R3, PT, PT, R0, -0x3f2aaaab, RZ ;  /* 0xc0d5555500037810 */ /* 0x000fc80007ffe0ff */
[----:B------:R-:W-:-:S04]  /*04c0*/  LOP3.LUT R13, R3, 0xff800000, RZ, 0xc0, !PT ;  /* 0xff800000030d7812 */ /* 0x000fc800078ec0ff */
[----:B------:R-:W-:Y:S01]  /*04d0*/  I2FP.F32.S32 R12, R13 ;  /* 0x0000000d000c7245 */ /* 0x000fe20000201400 */
[----:B------:R-:W-:Y:S02]  /*04e0*/  IMAD.IADD R3, R0, 0x1, -R13 ;  /* 0x0000000100037824 */ /* 0x000fe400078e0a0d */
[----:B------:R-:W-:Y:S02]  /*04f0*/  IMAD.MOV.U32 R13, RZ, RZ, 0x7f800000 ;  /* 0x7f800000ff0d7424 */ /* 0x000fe400078e00ff */
[----:B------:R-:W-:-:S04]  /*0500*/  FADD R14, R3, -1 ;  /* 0xbf800000030e7421 */ /* 0x000fc80000000000 */
[C---:B------:R-:W-:Y:S02]  /*0510*/  FFMA R3, R14.reuse, -R7, 0.14084610342979431152 ;  /* 0x3e1039f60e037423 */ /* 0x040fe40000000807 */
[----:B------:R-:W0:Y:S02]  /*0520*/  LDC.64 R6, c[0x0][0x3a8] ;  /* 0x0000ea00ff067b82 */ /* 0x000e240000000a00 */
[----:B------:R-:W-:-:S04]  /*0530*/  FFMA R3, R14, R3, -0.12148627638816833496 ;  /* 0xbdf8cdcc0e037423 */ /* 0x000fc80000000003 */
[----:B------:R-:W-:-:S04]  /*0540*/  FFMA R3, R14, R3, 0.13980610668659210205 ;  /* 0x3e0f29550e037423 */ /* 0x000fc80000000003 */
[----:B------:R-:W-:-:S04]  /*0550*/  FFMA R3, R14, R3, -0.16684235632419586182 ;  /* 0xbe2ad8b90e037423 */ /* 0x000fc80000000003 */
[----:B------:R-:W-:-:S04]  /*0560*/  FFMA R3, R14, R3, 0.20012299716472625732 ;  /* 0x3e4ced0b0e037423 */ /* 0x000fc80000000003 */
[----:B------:R-:W-:-:S04]  /*0570*/  FFMA R3, R14, R3, -0.24999669194221496582 ;  /* 0xbe7fff220e037423 */ /* 0x000fc80000000003 */
[----:B------:R-:W-:Y:S01]  /*0580*/  FFMA R3, R14, R3, 0.33333182334899902344 ;  /* 0x3eaaaa780e037423 */ /* 0x000fe20000000003 */
[----:B0-----:R-:W-:-:S04]  /*0590*/  IMAD.WIDE R6, R4, 0x4, R6 ;  /* 0x0000000404067825 */ /* 0x001fc800078e0206 */
[----:B------:R-:W-:Y:S01]  /*05a0*/  FFMA R15, R14, R3, -0.5 ;  /* 0xbf0000000e0f7423 */ /* 0x000fe20000000003 */
[----:B------:R-:W-:Y:S02]  /*05b0*/  FSEL R3, RZ, -23, P0 ;  /* 0xc1b80000ff037808 */ /* 0x000fe40000000000 */
[----:B------:R-:W-:Y:S01]  /*05c0*/  ISETP.GT.U32.AND P0, PT, R0, 0x7f7fffff, PT ;  /* 0x7f7fffff0000780c */ /* 0x000fe20003f04070 */
[----:B------:R-:W-:Y:S02]  /*05d0*/  FMUL R15, R14, R15 ;  /* 0x0000000f0e0f7220 */ /* 0x000fe40000400000 */
[----:B------:R-:W-:Y:S02]  /*05e0*/  FFMA R3, R12, 1.1920928955078125e-07, R3 ;  /* 0x340000000c037823 */ /* 0x000fe40000000003 */
[----:B------:R-:W-:-:S04]  /*05f0*/  FFMA R14, R14, R15, R14 ;  /* 0x0000000f0e0e7223 */ /* 0x000fc8000000000e */
[----:B------:R-:W-:-:S04]  /*0600*/  FFMA R3, R3, 0.69314718246459960938, R14 ;  /* 0x3f31721803037823 */ /* 0x000fc8000000000e */
[C---:B------:R-:W-:Y:S01]  /*0610*/  @P0 FFMA R3, R0.reuse, R13, +INF ;  /* 0x7f80000000030423 */ /* 0x040fe2000000000d */
[----:B------:R-:W-:-:S03]  /*0620*/  FSETP.NEU.AND P0, PT, R0, RZ, PT ;  /* 0x000000ff0000720b */ /* 0x000fc60003f0d000 */
[----:B------:R-:W-:-:S05]  /*0630*/  FMUL R3, R3, 0.43429449200630187988 ;  /* 0x3ede5bd903037820 */ /* 0x000fca0000400000 */
[----:B------:R-:W-:-:S05]  /*0640*/  FSEL R3, R3, -INF , P0 ;  /* 0xff80000003037808 */ /* 0x000fca0000000000 */
[----:B------:R-:W-:Y:S01]  /*0650*/  STG.E desc[UR4][R6.64], R3 ;  /* 0x0000000306007986 */ /* 0x000fe2000c101904 */
[----:B------:R-:W-:Y:S05]  /*0660*/  EXIT ;  /* 0x000000000000794d */ /* 0x000fea0003800000 */
        .weak           $__internal_3_$__cuda_sm3x_div_rn_noftz_f32_slowpath
        .type           $__internal_3_$__cuda_sm3x_div_rn_noftz_f32_slowpath,@function
        .size           $__internal_3_$__cuda_sm3x_div_rn_noftz_f32_slowpath,(.L_x_74 - $__internal_3_$__cuda_sm3x_div_rn_noftz_f32_slowpath)
$__internal_3_$__cuda_sm3x_div_rn_noftz_f32_slowpath:
[----:B------:R-:W-:Y:S01]  /*0670*/  SHF.R.U32.HI R9, RZ, 0x17, R2 ;  /* 0x00000017ff097819 */ /* 0x000fe20000011602 */
[----:B------:R-:W-:Y:S01]  /*0680*/  BSSY.RECONVERGENT B1, `(.L_x_58) ;  /* 0x0000062000017945 */ /* 0x000fe20003800200 */
[----:B------:R-:W-:Y:S02]  /*0690*/  SHF.R.U32.HI R7, RZ, 0x17, R3 ;  /* 0x00000017ff077819 */ /* 0x000fe40000011603 */
[----:B------:R-:W-:Y:S02]  /*06a0*/  LOP3.LUT R15, R9, 0xff, RZ, 0xc0, !PT ;  /* 0x000000ff090f7812 */ /* 0x000fe400078ec0ff */
[----:B------:R-:W-:Y:S02]  /*06b0*/  LOP3.LUT R10, R7, 0xff, RZ, 0xc0, !PT ;  /* 0x000000ff070a7812 */ /* 0x000fe400078ec0ff */
[----:B------:R-:W-:-:S03]  /*06c0*/  IADD3 R11, PT, PT, R15, -0x1, RZ ;  /* 0xffffffff0f0b7810 */ /* 0x000fc60007ffe0ff */
[----:B------:R-:W-:Y:S01]  /*06d0*/  VIADD R9, R10, 0xffffffff ;  /* 0xffffffff0a097836 */ /* 0x000fe20000000000 */
[----:B------:R-:W-:-:S04]  /*06e0*/  ISETP.GT.U32.AND P0, PT, R11, 0xfd, PT ;  /* 0x000000fd0b00780c */ /* 0x000fc80003f04070 */
[----:B------:R-:W-:-:S13]  /*06f0*/  ISETP.GT.U32.OR P0, PT, R9, 0xfd, P0 ;  /* 0x000000fd0900780c */ /* 0x000fda0000704470 */
[----:B------:R-:W-:Y:S01]  /*0700*/  @!P0 MOV R7, RZ ;  /* 0x000000ff00078202 */ /* 0x000fe20000000f00 */
        /* <DEDUP_REMOVED lines=19> */
[----:B------:R-:W-:Y:S01]  /*0840*/  @P0 IMAD.MOV.U32 R7, RZ, RZ, RZ ;  /* 0x000000ffff070224 */ /* 0x000fe200078e00ff */
[----:B------:R-:W-:Y:S01]  /*0850*/  @!P0 MOV R7, 0xffffffc0 ;  /* 0xffffffc000078802 */ /* 0x000fe20000000f00 */
[----:B------:R-:W-:Y:S01]  /*0860*/  @!P0 FFMA R3, R3, 1.84467440737095516160e+19, RZ ;  /* 0x5f80000003038823 */ /* 0x000fe200000000ff */
[----:B------:R-:W-:-:S03]  /*0870*/  @!P1 FFMA R2, R2, 1.84467440737095516160e+19, RZ ;  /* 0x5f80000002029823 */ /* 0x000fc600000000ff */
[----:B------:R-:W-:-:S07]  /*0880*/  @!P1 VIADD R7, R7, 0x40 ;  /* 0x0000004007079836 */ /* 0x000fce0000000000 */
.L_x_59:
[----:B------:R-:W-:Y:S01]  /*0890*/  LEA R9, R15, 0xc0800000, 0x17 ;  /* 0xc08000000f097811 */ /* 0x000fe200078eb8ff */
[----:B------:R-:W-:Y:S01]  /*08a0*/  VIADD R10, R10, 0xffffff81 ;  /* 0xffffff810a0a7836 */ /* 0x000fe20000000000 */
[----:B------:R-:W-:Y:S02]  /*08b0*/  BSSY.RECONVERGENT B2, `(.L_x_64) ;  /* 0x0000035000027945 */ /* 0x000fe40003800200 */
[----:B------:R-:W-:Y:S01]  /*08c0*/  IADD3 R9, PT, PT, -R9, R2, RZ ;  /* 0x0000000209097210 */ /* 0x000fe20007ffe1ff */
[C---:B------:R-:W-:Y:S01]  /*08d0*/  IMAD R2, R10.reuse, -0x800000, R3 ;  /* 0xff8000000a027824 */ /* 0x040fe200078e0203 */
[----:B------:R-:W-:Y:S02]  /*08e0*/  IADD3 R10, PT, PT, R10, 0x7f, -R15 ;  /* 0x0000007f0a0a7810 */ /* 0x000fe40007ffe80f */
[----:B------:R-:W0:Y:S01]  /*08f0*/  MUFU.RCP R11, R9 ;  /* 0x00000009000b7308 */ /* 0x000e220000001000 */
[----:B------:R-:W-:Y:S01]  /*0900*/  FADD.FTZ R13, -R9, -RZ ;  /* 0x800000ff090d7221 */ /* 0x000fe20000010100 */
[----:B------:R-:W-:-:S03]  /*0910*/  IADD3 R10, PT, PT, R10, R7, RZ ;  /* 0x000000070a0a7210 */ /* 0x000fc60007ffe0ff */
[----:B0-----:R-:W-:-:S04]  /*0920*/  FFMA R12, R11, R13, 1 ;  /* 0x3f8000000b0c7423 */ /* 0x001fc8000000000d */
        /* <DEDUP_REMOVED lines=20> */
[CCC-:B------:R-:W-:Y:S01]  /*0a70*/  FFMA.RM R10, R14.reuse, R12.reuse, R11.reuse ;  /* 0x0000000c0e0a7223 */ /* 0x1c0fe2000000400b */
[C---:B------:R-:W-:Y:S02]  /*0a80*/  ISETP.NE.AND P2, PT, R9.reuse, RZ, PT ;  /* 0x000000ff0900720c */ /* 0x040fe40003f45270 */
[----:B------:R-:W-:Y:S02]  /*0a90*/  ISETP.NE.AND P1, PT, R9, RZ, PT ;  /* 0x000000ff0900720c */ /* 0x000fe40003f25270 */
[----:B------:R-:W-:Y:S01]  /*0aa0*/  LOP3.LUT R7, R3, 0x7fffff, RZ, 0xc0, !PT ;  /* 0x007fffff03077812 */ /* 0x000fe200078ec0ff */
[----:B------:R-:W-:Y:S01]  /*0ab0*/  FFMA.RP R3, R14, R12, R11 ;  /* 0x0000000c0e037223 */ /* 0x000fe2000000800b */
[----:B------:R-:W-:Y:S02]  /*0ac0*/  IADD3 R12, PT, PT, R9, 0x20, RZ ;  /* 0x00000020090c7810 */ /* 0x000fe40007ffe0ff */
[----:B------:R-:W-:-:S02]  /*0ad0*/  LOP3.LUT R7, R7, 0x800000, RZ, 0xfc, !PT ;  /* 0x0080000007077812 */ /* 0x000fc400078efcff */
[----:B------:R-:W-:Y:S02]  /*0ae0*/  IADD3 R9, PT, PT, -R9, RZ, RZ ;  /* 0x000000ff09097210 */ /* 0x000fe40007ffe1ff */
[----:B------:R-:W-:Y:S02]  /*0af0*/  SHF.L.U32 R12, R7, R12, RZ ;  /* 0x0000000c070c7219 */ /* 0x000fe400000006ff */
[----:B------:R-:W-:Y:S02]  /*0b00*/  FSETP.NEU.FTZ.AND P0, PT, R3, R10, PT ;  /* 0x0000000a0300720b */ /* 0x000fe40003f1d000 */
[----:B------:R-:W-:Y:S02]  /*0b10*/  SEL R10, R9, RZ, P2 ;  /* 0x000000ff090a7207 */ /* 0x000fe40001000000 */
[----:B------:R-:W-:Y:S02]  /*0b20*/  ISETP.NE.AND P1, PT, R12, RZ, P1 ;  /* 0x000000ff0c00720c */ /* 0x000fe40000f25270 */
[----:B------:R-:W-:-:S02]  /*0b30*/  SHF.R.U32.HI R10, RZ, R10, R7 ;  /* 0x0000000aff0a7219 */ /* 0x000fc40000011607 */
[----:B------:R-:W-:Y:S02]  /*0b40*/  PLOP3.LUT P0, PT, P0, P1, PT, 0xf8, 0x8f ;  /* 0x00000000008f781c */ /* 0x000fe40000703f70 */
[----:B------:R-:W-:Y:S02]  /*0b50*/  SHF.R.U32.HI R12, RZ, 0x1, R10 ;  /* 0x00000001ff0c7819 */ /* 0x000fe4000001160a */
[----:B------:R-:W-:-:S04]  /*0b60*/  SEL R3, RZ, 0x1, !P0 ;  /* 0x00000001ff037807 */ /* 0x000fc80004000000 */
[----:B------:R-:W-:-:S04]  /*0b70*/  LOP3.LUT R3, R3, 0x1, R12, 0xf8, !PT ;  /* 0x0000000103037812 */ /* 0x000fc800078ef80c */
[----:B------:R-:W-:-:S05]  /*0b80*/  LOP3.LUT R3, R3, R10, RZ, 0xc0, !PT ;  /* 0x0000000a03037212 */ /* 0x000fca00078ec0ff */
[----:B------:R-:W-:-:S05]  /*0b90*/  IMAD.IADD R3, R12, 0x1, R3 ;  /* 0x000000010c037824 */ /* 0x000fca00078e0203 */
[----:B------:R-:W-:Y:S01]  /*0ba0*/  LOP3.LUT R2, R3, R2, RZ, 0xfc, !PT ;  /* 0x0000000203027212 */ /* 0x000fe200078efcff */
[----:B------:R-:W-:Y:S06]  /*0bb0*/  BRA `(.L_x_67) ;  /* 0x0000000000107947 */ /* 0x000fec0003800000 */
.L_x_66:
[----:B------:R-:W-:-:S04]  /*0bc0*/  LOP3.LUT R2, R2, 0x80000000, RZ, 0xc0, !PT ;  /* 0x8000000002027812 */ /* 0x000fc800078ec0ff */
[----:B------:R-:W-:Y:S01]  /*0bd0*/  LOP3.LUT R2, R2, 0x7f800000, RZ, 0xfc, !PT ;  /* 0x7f80000002027812 */ /* 0x000fe200078efcff */
[----:B------:R-:W-:Y:S06]  /*0be0*/  BRA `(.L_x_67) ;  /* 0x0000000000047947 */ /* 0x000fec0003800000 */
.L_x_65:
[----:B------:R-:W-:-:S07]  /*0bf0*/  LEA R2, R10, R2, 0x17 ;  /* 0x000000020a027211 */ /* 0x000fce00078eb8ff */
.L_x_67:
[----:B------:R-:W-:Y:S05]  /*0c00*/  BSYNC.RECONVERGENT B2 ;  /* 0x0000000000027941 */ /* 0x000fea0003800200 */
.L_x_64:
[----:B------:R-:W-:Y:S05]  /*0c10*/  BRA `(.L_x_68) ;  /* 0x0000000000207947 */ /* 0x000fea0003800000 */
.L_x_63:
[----:B------:R-:W-:-:S04]  /*0c20*/  LOP3.LUT R2, R2, 0x80000000, R3, 0x48, !PT ;  /* 0x8000000002027812 */ /* 0x000fc800078e4803 */
[----:B------:R-:W-:Y:S01]  /*0c30*/  LOP3.LUT R2, R2, 0x7f800000, RZ, 0xfc, !PT ;  /* 0x7f80000002027812 */ /* 0x000fe200078efcff */
[----:B------:R-:W-:Y:S06]  /*0c40*/  BRA `(.L_x_68) ;  /* 0x0000000000147947 */ /* 0x000fec0003800000 */
.L_x_62:
[----:B------:R-:W-:Y:S01]  /*0c50*/  LOP3.LUT R2, R2, 0x80000000, R3, 0x48, !PT ;  /* 0x8000000002027812 */ /* 0x000fe200078e4803 */
[----:B------:R-:W-:Y:S06]  /*0c60*/  BRA `(.L_x_68) ;  /* 0x00000000000c7947 */ /* 0x000fec0003800000 */
.L_x_61:
[----:B------:R-:W0:Y:S01]  /*0c70*/  MUFU.RSQ R2, -QNAN ;  /* 0xffc0000000027908 */ /* 0x000e220000001400 */
[----:B------:R-:W-:Y:S05]  /*0c80*/  BRA `(.L_x_68) ;  /* 0x0000000000047947 */ /* 0x000fea0003800000 */
.L_x_60:
[----:B------:R-:W-:-:S07]  /*0c90*/  FADD.FTZ R2, R3, R2 ;  /* 0x0000000203027221 */ /* 0x000fce0000010000 */
.L_x_68:
[----:B------:R-:W-:Y:S05]  /*0ca0*/  BSYNC.RECONVERGENT B1 ;  /* 0x0000000000017941 */ /* 0x000fea0003800200 */
.L_x_58:
[----:B------:R-:W-:-:S04]  /*0cb0*/  HFMA2 R9, -RZ, RZ, 0, 0 ;  /* 0x00000000ff097431 */ /* 0x000fc800000001ff */
[----:B0-----:R-:W-:Y:S05]  /*0cc0*/  RET.REL.NODEC R8 `(rgb_to_xyY) ;  /* 0xfffffff008cc7950 */ /* 0x001fea0003c3ffff */
.L_x_69:
        /* <DEDUP_REMOVED lines=11> */
.L_x_74:


//--------------------- .text.separateChannels    --------------------------
	.section	.text.separateChannels,"ax",@progbits
	.align	128
        .global         separateChannels
        .type           separateChannels,@function
        .size           separateChannels,(.L_x_82 - separateChannels)
        .other          separateChannels,@"STO_CUDA_ENTRY STV_DEFAULT"
separateChannels:
.text.separateChannels:
[----:B------:R-:W-:Y:S01]  /*0000*/  LDC R1, c[0x0][0x37c] ;  /* 0x0000df00ff017b82 */ /* 0x000fe20000000800 */
[----:B------:R-:W0:Y:S01]  /*0010*/  S2R R5, SR_CTAID.Y ;  /* 0x0000000000057919 */ /* 0x000e220000002600 */
[----:B------:R-:W1:Y:S01]  /*0020*/  LDCU UR4, c[0x0][0x360] ;  /* 0x00006c00ff0477ac */ /* 0x000e620008000800 */
[----:B------:R-:W0:Y:S01]  /*0030*/  S2R R2, SR_TID.Y ;  /* 0x0000000000027919 */ /* 0x000e220000002200 */
[----:B------:R-:W0:Y:S01]  /*0040*/  LDCU UR5, c[0x0][0x364] ;  /* 0x00006c80ff0577ac */ /* 0x000e220008000800 */
[----:B------:R-:W1:Y:S01]  /*0050*/  S2R R0, SR_CTAID.X ;  /* 0x0000000000007919 */ /* 0x000e620000002500 */
[----:B------:R-:W2:Y:S01]  /*0060*/  LDCU.64 UR6, c[0x0][0x388] ;  /* 0x00007100ff0677ac */ /* 0x000ea20008000a00 */
[----:B------:R-:W1:Y:S01]  /*0070*/  S2R R3, SR_TID.X ;  /* 0x0000000000037919 */ /* 0x000e620000002100 */
[----:B0-----:R-:W-:-:S05]  /*0080*/  IMAD R5, R5, UR5, R2 ;  /* 0x0000000505057c24 */ /* 0x001fca000f8e0202 */
[----:B--2---:R-:W-:Y:S01]  /*0090*/  ISETP.GE.AND P0, PT, R5, UR6, PT ;  /* 0x0000000605007c0c */ /* 0x004fe2000bf06270 */
[----:B-1----:R-:W-:-:S05]  /*00a0*/  IMAD R0, R0, UR4, R3 ;  /* 0x0000000400007c24 */ /* 0x002fca000f8e0203 */
[----:B------:R-:W-:-:S13]  /*00b0*/  ISETP.GE.OR P0, PT, R0, UR7, P0 ;  /* 0x0000000700007c0c */ /* 0x000fda0008706670 */
[----:B------:R-:W-:Y:S05]  /*00c0*/  @P0 EXIT ;  /* 0x000000000000094d */ /* 0x000fea0003800000 */
[----:B------:R-:W0:Y:S01]  /*00d0*/  LDC.64 R2, c[0x0][0x380] ;  /* 0x0000e000ff027b82 */ /* 0x000e220000000a00 */
[----:B------:R-:W1:Y:S01]  /*00e0*/  LDCU.64 UR4, c[0x0][0x358] ;  /* 0x00006b00ff0477ac */ /* 0x000e620008000a00 */
[----:B------:R-:W-:-:S06]  /*00f0*/  IMAD R11, R5, UR7, R0 ;  /* 0x00000007050b7c24 */ /* 0x000fcc000f8e0200 */
[----:B------:R-:W2:Y:S08]  /*0100*/  LDC.64 R4, c[0x0][0x390] ;  /* 0x0000e400ff047b82 */ /* 0x000eb00000000a00 */
[----:B------:R-:W3:Y:S01]  /*0110*/  LDC.64 R6, c[0x0][0x398] ;  /* 0x0000e600ff067b82 */ /* 0x000ee20000000a00 */
[----:B0-----:R-:W-:-:S07]  /*0120*/  IMAD.WIDE R2, R11, 0x4, R2 ;  /* 0x000000040b027825 */ /* 0x001fce00078e0202 */
[----:B------:R-:W0:Y:S01]  /*0130*/  LDC.64 R8, c[0x0][0x3a0] ;  /* 0x0000e800ff087b82 */ /* 0x000e220000000a00 */
[----:B-1----:R-:W4:Y:S01]  /*0140*/  LDG.E.U8 R0, desc[UR4][R2.64] ;  /* 0x0000000402007981 */ /* 0x002f22000c1e1100 */
[----:B--2---:R-:W-:Y:S01]  /*0150*/  IMAD.WIDE R4, R11, 0x4, R4 ;  /* 0x000000040b047825 */ /* 0x004fe200078e0204 */
[----:B----4-:R-:W-:-:S05]  /*0160*/  I2FP.F32.U32 R13, R0 ;  /* 0x00000000000d7245 */ /* 0x010fca0000201000 */
[----:B------:R-:W-:Y:S04]  /*0170*/  STG.E desc[UR4][R4.64], R13 ;  /* 0x0000000d04007986 */ /* 0x000fe8000c101904 */
[----:B------:R-:W2:Y:S01]  /*0180*/  LDG.E.U8 R0, desc[UR4][R2.64+0x1] ;  /* 0x0000010402007981 */ /* 0x000ea2000c1e1100 */
[----:B---3--:R-:W-:Y:S01]  /*0190*/  IMAD.WIDE R6, R11, 0x4, R6 ;  /* 0x000000040b067825 */ /* 0x008fe200078e0206 */
[----:B--2---:R-:W-:-:S05]  /*01a0*/  I2FP.F32.U32 R15, R0 ;  /* 0x00000000000f7245 */ /* 0x004fca0000201000 */
[----:B------:R-:W-:Y:S04]  /*01b0*/  STG.E desc[UR4][R6.64], R15 ;  /* 0x0000000f06007986 */ /* 0x000fe8000c101904 */
[----:B------:R-:W2:Y:S01]  /*01c0*/  LDG.E.U8 R0, desc[UR4][R2.64+0x2] ;  /* 0x0000020402007981 */ /* 0x000ea2000c1e1100 */
[----:B0-----:R-:W-:Y:S01]  /*01d0*/  IMAD.WIDE R8, R11, 0x4, R8 ;  /* 0x000000040b087825 */ /* 0x001fe200078e0208 */
[----:B--2---:R-:W-:-:S05]  /*01e0*/  I2FP.F32.U32 R11, R0 ;  /* 0x00000000000b7245 */ /* 0x004fca0000201000 */
[----:B------:R-:W-:Y:S01]  /*01f0*/  STG.E desc[UR4][R8.64], R11 ;  /* 0x0000000b08007986 */ /* 0x000fe2000c101904 */
[----:B------:R-:W-:Y:S05]  /*0200*/  EXIT ;  /* 0x000000000000794d */ /* 0x000fea0003800000 */
.L_x_70:
        /* <DEDUP_REMOVED lines=15> */
.L_x_82:


//--------------------- .nv.shared.normalize_cdf  --------------------------
	.section	.nv.shared.normalize_cdf,"aw",@nobits
	.sectionflags	@""
	.align	16
	.zero		1024


//--------------------- .nv.shared.reserved.0     --------------------------
	.section	.nv.shared.reserved.0,"aw",@nobits
	.weak		__nv_reservedSMEM_offset_0_alias
	.size		__nv_reservedSMEM_offset_0_alias, 0, 64
	.other		__nv_reservedSMEM_offset_0_alias,@"STO_CUDA_RESERVED_SHARED STV_DEFAULT"
__nv_reservedSMEM_offset_0_alias:
	.zero		0
	.zero		64


//--------------------- .nv.shared.recombineChannels --------------------------
	.section	.nv.shared.recombineChannels,"aw",@nobits
	.sectionflags	@""
	.align	16
	.zero		1024


//--------------------- .nv.shared.tonemap        --------------------------
	.section	.nv.shared.tonemap,"aw",@nobits
	.sectionflags	@""
	.align	16
	.zero		1024


//--------------------- .nv.shared.kernel_maxmin  --------------------------
	.section	.nv.shared.kernel_maxmin,"aw",@nobits
	.sectionflags	@""
	.align	16
	.zero		1024


//--------------------- .nv.shared.kernel_histo   --------------------------
	.section	.nv.shared.kernel_histo,"aw",@nobits
	.sectionflags	@""
	.align	16
	.zero		1024


//--------------------- .nv.shared.kernel_scan    --------------------------
	.section	.nv.shared.kernel_scan,"aw",@nobits
	.sectionflags	@""
	.align	16
	.zero		1024


//--------------------- .nv.shared.rgb_to_xyY     --------------------------
	.section	.nv.shared.rgb_to_xyY,"aw",@nobits
	.sectionflags	@""
	.align	16
	.zero		1024


//--------------------- .nv.shared.separateChannels --------------------------
	.section	.nv.shared.separateChannels,"aw",@nobits
	.sectionflags	@""
	.align	16
	.zero		1024


//--------------------- .nv.constant0.normalize_cdf --------------------------
	.section	.nv.constant0.normalize_cdf,"a",@progbits
	.sectionflags	@""
	.align	4
.nv.constant0.normalize_cdf:
	.zero		916


//--------------------- .nv.constant0.recombineChannels --------------------------
	.section	.nv.constant0.recombineChannels,"a",@progbits
	.sectionflags	@""
	.align	4
.nv.constant0.recombineChannels:
	.zero		936


//--------------------- .nv.constant0.tonemap     --------------------------
	.section	.nv.constant0.tonemap,"a",@progbits
	.sectionflags	@""
	.align	4
.nv.constant0.tonemap:
	.zero		976


//--------------------- .nv.constant0.kernel_maxmin --------------------------
	.section	.nv.constant0.kernel_maxmin,"a",@progbits
	.sectionflags	@""
	.align	4
.nv.constant0.kernel_maxmin:
	.zero		920


//--------------------- .nv.constant0.kernel_histo --------------------------
	.section	.nv.constant0.kernel_histo,"a",@progbits
	.sectionflags	@""
	.align	4
.nv.constant0.kernel_histo:
	.zero		928


//--------------------- .nv.constant0.kernel_scan --------------------------
	.section	.nv.constant0.kernel_scan,"a",@progbits
	.sectionflags	@""
	.align	4
.nv.constant0.kernel_scan:
	.zero		908


//--------------------- .nv.constant0.rgb_to_xyY  --------------------------
	.section	.nv.constant0.rgb_to_xyY,"a",@progbits
	.sectionflags	@""
	.align	4
.nv.constant0.rgb_to_xyY:
	.zero		956


//--------------------- .nv.constant0.separateChannels --------------------------
	.section	.nv.constant0.separateChannels,"a",@progbits
	.sectionflags	@""
	.align	4
.nv.constant0.separateChannels:
	.zero		936


//--------------------- SYMBOLS --------------------------

	.type		.nv.reservedSmem.offset0,@object
	.size		.nv.reservedSmem.offset0,0x4
	.type		.nv.reservedSmem.cap,@object
	.size		.nv.reservedSmem.cap,0x4
